//
// Generated by NVIDIA NVVM Compiler
//
// Compiler Build ID: CL-36424714
// Cuda compilation tools, release 13.0, V13.0.88
// Based on NVVM 20.0.0
//

.version 9.0
.target sm_100
.address_size 64

	// .globl	_Z15addforce_KernelP6float3S_
.global .align 4 .b8 GPUcrossProduct[12];

.visible .entry _Z15addforce_KernelP6float3S_(
	.param .u64 .ptr .align 1 _Z15addforce_KernelP6float3S__param_0,
	.param .align 4 .b8 _Z15addforce_KernelP6float3S__param_1[12]
)
{
	.reg .b32 	%r<5>;
	.reg .b32 	%f<4>;
	.reg .b64 	%rd<5>;

	ld.param.f32 	%f1, [_Z15addforce_KernelP6float3S__param_1+8];
	ld.param.f32 	%f2, [_Z15addforce_KernelP6float3S__param_1+4];
	ld.param.f32 	%f3, [_Z15addforce_KernelP6float3S__param_1];
	ld.param.u64 	%rd1, [_Z15addforce_KernelP6float3S__param_0];
	cvta.to.global.u64 	%rd2, %rd1;
	mov.u32 	%r1, %ctaid.x;
	mov.u32 	%r2, %ntid.x;
	mov.u32 	%r3, %tid.x;
	mad.lo.s32 	%r4, %r1, %r2, %r3;
	mul.wide.s32 	%rd3, %r4, 12;
	add.s64 	%rd4, %rd2, %rd3;
	st.global.f32 	[%rd4], %f3;
	st.global.f32 	[%rd4+4], %f2;
	st.global.f32 	[%rd4+8], %f1;
	ret;

}
	// .globl	_Z21applyWindForce_KernelP6float3S0_iiS_
.visible .entry _Z21applyWindForce_KernelP6float3S0_iiS_(
	.param .u64 .ptr .align 1 _Z21applyWindForce_KernelP6float3S0_iiS__param_0,
	.param .u64 .ptr .align 1 _Z21applyWindForce_KernelP6float3S0_iiS__param_1,
	.param .u32 _Z21applyWindForce_KernelP6float3S0_iiS__param_2,
	.param .u32 _Z21applyWindForce_KernelP6float3S0_iiS__param_3,
	.param .align 4 .b8 _Z21applyWindForce_KernelP6float3S0_iiS__param_4[12]
)
{
	.reg .pred 	%p<3>;
	.reg .b32 	%r<13>;
	.reg .b32 	%f<110>;
	.reg .b64 	%rd<15>;

	ld.param.f32 	%f3, [_Z21applyWindForce_KernelP6float3S0_iiS__param_4+8];
	ld.param.f32 	%f2, [_Z21applyWindForce_KernelP6float3S0_iiS__param_4+4];
	ld.param.f32 	%f1, [_Z21applyWindForce_KernelP6float3S0_iiS__param_4];
	ld.param.u64 	%rd2, [_Z21applyWindForce_KernelP6float3S0_iiS__param_1];
	ld.param.u32 	%r3, [_Z21applyWindForce_KernelP6float3S0_iiS__param_2];
	ld.param.u32 	%r4, [_Z21applyWindForce_KernelP6float3S0_iiS__param_3];
	mov.u32 	%r5, %ctaid.x;
	mov.u32 	%r1, %ntid.x;
	mov.u32 	%r6, %tid.x;
	mad.lo.s32 	%r2, %r5, %r1, %r6;
	mul.lo.s32 	%r7, %r4, %r3;
	sub.s32 	%r8, %r7, %r1;
	setp.ge.u32 	%p1, %r2, %r8;
	@%p1 bra 	$L__BB1_3;
	rem.u32 	%r9, %r2, %r1;
	add.s32 	%r10, %r1, -1;
	setp.ge.u32 	%p2, %r9, %r10;
	@%p2 bra 	$L__BB1_3;
	ld.param.u64 	%rd14, [_Z21applyWindForce_KernelP6float3S0_iiS__param_0];
	cvta.to.global.u64 	%rd3, %rd2;
	cvta.to.global.u64 	%rd4, %rd14;
	add.s32 	%r11, %r2, %r1;
	mul.wide.u32 	%rd5, %r11, 12;
	add.s64 	%rd6, %rd4, %rd5;
	ld.global.f32 	%f4, [%rd6];
	ld.global.f32 	%f5, [%rd6+4];
	ld.global.f32 	%f6, [%rd6+8];
	mul.wide.s32 	%rd7, %r2, 12;
	add.s64 	%rd8, %rd4, %rd7;
	ld.global.f32 	%f7, [%rd8];
	ld.global.f32 	%f8, [%rd8+4];
	ld.global.f32 	%f9, [%rd8+8];
	ld.global.f32 	%f10, [%rd8+12];
	ld.global.f32 	%f11, [%rd8+16];
	ld.global.f32 	%f12, [%rd8+20];
	sub.f32 	%f13, %f7, %f4;
	sub.f32 	%f14, %f8, %f5;
	sub.f32 	%f15, %f9, %f6;
	sub.f32 	%f16, %f10, %f4;
	sub.f32 	%f17, %f11, %f5;
	sub.f32 	%f18, %f12, %f6;
	mul.f32 	%f19, %f14, %f18;
	mul.f32 	%f20, %f15, %f17;
	sub.f32 	%f21, %f19, %f20;
	mul.f32 	%f22, %f15, %f16;
	mul.f32 	%f23, %f13, %f18;
	sub.f32 	%f24, %f22, %f23;
	mul.f32 	%f25, %f13, %f17;
	mul.f32 	%f26, %f14, %f16;
	sub.f32 	%f27, %f25, %f26;
	mul.f32 	%f28, %f24, %f24;
	fma.rn.f32 	%f29, %f21, %f21, %f28;
	fma.rn.f32 	%f30, %f27, %f27, %f29;
	sqrt.rn.f32 	%f31, %f30;
	div.rn.f32 	%f32, %f21, %f31;
	div.rn.f32 	%f33, %f24, %f31;
	div.rn.f32 	%f34, %f27, %f31;
	mul.f32 	%f35, %f2, %f33;
	fma.rn.f32 	%f36, %f1, %f32, %f35;
	fma.rn.f32 	%f37, %f3, %f34, %f36;
	mul.f32 	%f38, %f24, %f37;
	mul.wide.s32 	%rd9, %r11, 12;
	add.s64 	%rd10, %rd3, %rd9;
	ld.global.f32 	%f39, [%rd10];
	fma.rn.f32 	%f40, %f21, %f37, %f39;
	st.global.f32 	[%rd10], %f40;
	ld.global.f32 	%f41, [%rd10+4];
	add.f32 	%f42, %f41, %f38;
	st.global.f32 	[%rd10+4], %f42;
	ld.global.f32 	%f43, [%rd10+8];
	add.f32 	%f44, %f43, %f38;
	st.global.f32 	[%rd10+8], %f44;
	add.s64 	%rd11, %rd3, %rd7;
	ld.global.f32 	%f45, [%rd11];
	fma.rn.f32 	%f46, %f21, %f37, %f45;
	st.global.f32 	[%rd11], %f46;
	ld.global.f32 	%f47, [%rd11+4];
	add.f32 	%f48, %f38, %f47;
	st.global.f32 	[%rd11+4], %f48;
	ld.global.f32 	%f49, [%rd11+8];
	add.f32 	%f50, %f38, %f49;
	st.global.f32 	[%rd11+8], %f50;
	ld.global.f32 	%f51, [%rd11+12];
	fma.rn.f32 	%f52, %f21, %f37, %f51;
	st.global.f32 	[%rd11+12], %f52;
	ld.global.f32 	%f53, [%rd11+16];
	add.f32 	%f54, %f38, %f53;
	st.global.f32 	[%rd11+16], %f54;
	ld.global.f32 	%f55, [%rd11+20];
	add.f32 	%f56, %f38, %f55;
	st.global.f32 	[%rd11+20], %f56;
	add.s32 	%r12, %r11, 1;
	mul.wide.u32 	%rd12, %r12, 12;
	add.s64 	%rd13, %rd4, %rd12;
	ld.global.f32 	%f57, [%rd13];
	ld.global.f32 	%f58, [%rd13+4];
	ld.global.f32 	%f59, [%rd13+8];
	ld.global.f32 	%f60, [%rd6];
	ld.global.f32 	%f61, [%rd6+4];
	ld.global.f32 	%f62, [%rd6+8];
	ld.global.f32 	%f63, [%rd8+12];
	ld.global.f32 	%f64, [%rd8+16];
	ld.global.f32 	%f65, [%rd8+20];
	sub.f32 	%f66, %f60, %f57;
	sub.f32 	%f67, %f61, %f58;
	sub.f32 	%f68, %f62, %f59;
	sub.f32 	%f69, %f63, %f57;
	sub.f32 	%f70, %f64, %f58;
	sub.f32 	%f71, %f65, %f59;
	mul.f32 	%f72, %f67, %f71;
	mul.f32 	%f73, %f68, %f70;
	sub.f32 	%f74, %f72, %f73;
	mul.f32 	%f75, %f68, %f69;
	mul.f32 	%f76, %f66, %f71;
	sub.f32 	%f77, %f75, %f76;
	mul.f32 	%f78, %f66, %f70;
	mul.f32 	%f79, %f67, %f69;
	sub.f32 	%f80, %f78, %f79;
	mul.f32 	%f81, %f77, %f77;
	fma.rn.f32 	%f82, %f74, %f74, %f81;
	fma.rn.f32 	%f83, %f80, %f80, %f82;
	sqrt.rn.f32 	%f84, %f83;
	div.rn.f32 	%f85, %f74, %f84;
	div.rn.f32 	%f86, %f77, %f84;
	div.rn.f32 	%f87, %f80, %f84;
	mul.f32 	%f88, %f2, %f86;
	fma.rn.f32 	%f89, %f1, %f85, %f88;
	fma.rn.f32 	%f90, %f3, %f87, %f89;
	mul.f32 	%f91, %f77, %f90;
	ld.global.f32 	%f92, [%rd10+12];
	fma.rn.f32 	%f93, %f74, %f90, %f92;
	st.global.f32 	[%rd10+12], %f93;
	ld.global.f32 	%f94, [%rd10+16];
	add.f32 	%f95, %f94, %f91;
	st.global.f32 	[%rd10+16], %f95;
	ld.global.f32 	%f96, [%rd10+20];
	add.f32 	%f97, %f96, %f91;
	st.global.f32 	[%rd10+20], %f97;
	ld.global.f32 	%f98, [%rd10];
	fma.rn.f32 	%f99, %f74, %f90, %f98;
	st.global.f32 	[%rd10], %f99;
	ld.global.f32 	%f100, [%rd10+4];
	add.f32 	%f101, %f91, %f100;
	st.global.f32 	[%rd10+4], %f101;
	ld.global.f32 	%f102, [%rd10+8];
	add.f32 	%f103, %f91, %f102;
	st.global.f32 	[%rd10+8], %f103;
	ld.global.f32 	%f104, [%rd11+12];
	fma.rn.f32 	%f105, %f74, %f90, %f104;
	st.global.f32 	[%rd11+12], %f105;
	ld.global.f32 	%f106, [%rd11+16];
	add.f32 	%f107, %f91, %f106;
	st.global.f32 	[%rd11+16], %f107;
	ld.global.f32 	%f108, [%rd11+20];
	add.f32 	%f109, %f91, %f108;
	st.global.f32 	[%rd11+20], %f109;
$L__BB1_3:
	ret;

}
	// .globl	_Z15timeStep_KernelP6float3P4int2PfPbi
.visible .entry _Z15timeStep_KernelP6float3P4int2PfPbi(
	.param .u64 .ptr .align 1 _Z15timeStep_KernelP6float3P4int2PfPbi_param_0,
	.param .u64 .ptr .align 1 _Z15timeStep_KernelP6float3P4int2PfPbi_param_1,
	.param .u64 .ptr .align 1 _Z15timeStep_KernelP6float3P4int2PfPbi_param_2,
	.param .u64 .ptr .align 1 _Z15timeStep_KernelP6float3P4int2PfPbi_param_3,
	.param .u32 _Z15timeStep_KernelP6float3P4int2PfPbi_param_4
)
{
	.reg .pred 	%p<4>;
	.reg .b16 	%rs<3>;
	.reg .b32 	%r<15>;
	.reg .b32 	%f<35>;
	.reg .b64 	%rd<32>;

	ld.param.u64 	%rd7, [_Z15timeStep_KernelP6float3P4int2PfPbi_param_0];
	ld.param.u64 	%rd5, [_Z15timeStep_KernelP6float3P4int2PfPbi_param_1];
	ld.param.u64 	%rd6, [_Z15timeStep_KernelP6float3P4int2PfPbi_param_2];
	ld.param.u64 	%rd8, [_Z15timeStep_KernelP6float3P4int2PfPbi_param_3];
	ld.param.u32 	%r5, [_Z15timeStep_KernelP6float3P4int2PfPbi_param_4];
	cvta.to.global.u64 	%rd1, %rd8;
	cvta.to.global.u64 	%rd2, %rd7;
	mov.u32 	%r6, %ctaid.x;
	mov.u32 	%r7, %ntid.x;
	mov.u32 	%r8, %tid.x;
	mad.lo.s32 	%r1, %r6, %r7, %r8;
	setp.ge.s32 	%p1, %r1, %r5;
	@%p1 bra 	$L__BB2_5;
	cvta.to.global.u64 	%rd9, %rd5;
	cvta.to.global.u64 	%rd10, %rd6;
	mul.wide.s32 	%rd11, %r1, 8;
	add.s64 	%rd12, %rd9, %rd11;
	add.s64 	%rd3, %rd12, 4;
	ld.global.v2.u32 	{%r9, %r14}, [%rd12];
	mul.wide.s32 	%rd13, %r14, 12;
	add.s64 	%rd14, %rd2, %rd13;
	ld.global.f32 	%f5, [%rd14];
	cvt.s64.s32 	%rd15, %r9;
	mul.wide.s32 	%rd16, %r9, 12;
	add.s64 	%rd4, %rd2, %rd16;
	ld.global.f32 	%f1, [%rd4];
	sub.f32 	%f6, %f5, %f1;
	ld.global.f32 	%f7, [%rd14+4];
	ld.global.f32 	%f8, [%rd4+4];
	sub.f32 	%f9, %f7, %f8;
	ld.global.f32 	%f10, [%rd14+8];
	ld.global.f32 	%f11, [%rd4+8];
	sub.f32 	%f12, %f10, %f11;
	mul.f32 	%f13, %f9, %f9;
	fma.rn.f32 	%f14, %f6, %f6, %f13;
	fma.rn.f32 	%f15, %f12, %f12, %f14;
	sqrt.rn.f32 	%f16, %f15;
	mul.wide.s32 	%rd17, %r1, 4;
	add.s64 	%rd18, %rd10, %rd17;
	ld.global.f32 	%f17, [%rd18];
	div.rn.f32 	%f18, %f17, %f16;
	mov.f32 	%f19, 0f3F800000;
	sub.f32 	%f20, %f19, %f18;
	mul.f32 	%f21, %f6, %f20;
	mul.f32 	%f22, %f9, %f20;
	mul.f32 	%f23, %f12, %f20;
	mul.f32 	%f2, %f21, 0f3F000000;
	mul.f32 	%f3, %f22, 0f3F000000;
	mul.f32 	%f4, %f23, 0f3F000000;
	add.s64 	%rd19, %rd1, %rd15;
	ld.global.u8 	%rs1, [%rd19];
	setp.eq.s16 	%p2, %rs1, 0;
	@%p2 bra 	$L__BB2_3;
	add.f32 	%f24, %f2, %f1;
	st.global.f32 	[%rd4], %f24;
	ld.global.u32 	%r10, [%rd3+-4];
	mul.wide.s32 	%rd20, %r10, 12;
	add.s64 	%rd21, %rd2, %rd20;
	ld.global.f32 	%f25, [%rd21+4];
	add.f32 	%f26, %f3, %f25;
	st.global.f32 	[%rd21+4], %f26;
	ld.global.u32 	%r11, [%rd3+-4];
	mul.wide.s32 	%rd22, %r11, 12;
	add.s64 	%rd23, %rd2, %rd22;
	ld.global.f32 	%f27, [%rd23+8];
	add.f32 	%f28, %f4, %f27;
	st.global.f32 	[%rd23+8], %f28;
	ld.global.u32 	%r14, [%rd3];
$L__BB2_3:
	cvt.s64.s32 	%rd24, %r14;
	add.s64 	%rd25, %rd1, %rd24;
	ld.global.u8 	%rs2, [%rd25];
	setp.eq.s16 	%p3, %rs2, 0;
	@%p3 bra 	$L__BB2_5;
	mul.wide.s32 	%rd26, %r14, 12;
	add.s64 	%rd27, %rd2, %rd26;
	ld.global.f32 	%f29, [%rd27];
	sub.f32 	%f30, %f29, %f2;
	st.global.f32 	[%rd27], %f30;
	ld.global.u32 	%r12, [%rd3];
	mul.wide.s32 	%rd28, %r12, 12;
	add.s64 	%rd29, %rd2, %rd28;
	ld.global.f32 	%f31, [%rd29+4];
	sub.f32 	%f32, %f31, %f3;
	st.global.f32 	[%rd29+4], %f32;
	ld.global.u32 	%r13, [%rd3];
	mul.wide.s32 	%rd30, %r13, 12;
	add.s64 	%rd31, %rd2, %rd30;
	ld.global.f32 	%f33, [%rd31+8];
	sub.f32 	%f34, %f33, %f4;
	st.global.f32 	[%rd31+8], %f34;
$L__BB2_5:
	ret;

}
	// .globl	_Z27timeStepDisplacement_KernelP6float3S0_PbfS0_ii
.visible .entry _Z27timeStepDisplacement_KernelP6float3S0_PbfS0_ii(
	.param .u64 .ptr .align 1 _Z27timeStepDisplacement_KernelP6float3S0_PbfS0_ii_param_0,
	.param .u64 .ptr .align 1 _Z27timeStepDisplacement_KernelP6float3S0_PbfS0_ii_param_1,
	.param .u64 .ptr .align 1 _Z27timeStepDisplacement_KernelP6float3S0_PbfS0_ii_param_2,
	.param .f32 _Z27timeStepDisplacement_KernelP6float3S0_PbfS0_ii_param_3,
	.param .u64 .ptr .align 1 _Z27timeStepDisplacement_KernelP6float3S0_PbfS0_ii_param_4,
	.param .u32 _Z27timeStepDisplacement_KernelP6float3S0_PbfS0_ii_param_5,
	.param .u32 _Z27timeStepDisplacement_KernelP6float3S0_PbfS0_ii_param_6
)
{
	.reg .pred 	%p<2>;
	.reg .b16 	%rs<2>;
	.reg .b32 	%r<6>;
	.reg .b32 	%f<16>;
	.reg .b64 	%rd<15>;
	.reg .b64 	%fd<16>;

	ld.param.u64 	%rd1, [_Z27timeStepDisplacement_KernelP6float3S0_PbfS0_ii_param_0];
	ld.param.u64 	%rd2, [_Z27timeStepDisplacement_KernelP6float3S0_PbfS0_ii_param_1];
	ld.param.u64 	%rd4, [_Z27timeStepDisplacement_KernelP6float3S0_PbfS0_ii_param_2];
	ld.param.u64 	%rd3, [_Z27timeStepDisplacement_KernelP6float3S0_PbfS0_ii_param_4];
	cvta.to.global.u64 	%rd5, %rd4;
	mov.u32 	%r2, %ctaid.x;
	mov.u32 	%r3, %ntid.x;
	mov.u32 	%r4, %tid.x;
	mad.lo.s32 	%r1, %r2, %r3, %r4;
	cvt.s64.s32 	%rd6, %r1;
	add.s64 	%rd7, %rd5, %rd6;
	ld.global.u8 	%rs1, [%rd7];
	setp.eq.s16 	%p1, %rs1, 0;
	@%p1 bra 	$L__BB3_2;
	cvta.to.global.u64 	%rd8, %rd1;
	cvta.to.global.u64 	%rd9, %rd2;
	cvta.to.global.u64 	%rd10, %rd3;
	mul.wide.s32 	%rd11, %r1, 12;
	add.s64 	%rd12, %rd8, %rd11;
	ld.global.f32 	%f1, [%rd12];
	ld.global.f32 	%f2, [%rd12+4];
	ld.global.f32 	%f3, [%rd12+8];
	cvt.f64.f32 	%fd1, %f1;
	add.s64 	%rd13, %rd9, %rd11;
	ld.global.f32 	%f4, [%rd13];
	sub.f32 	%f5, %f1, %f4;
	cvt.f64.f32 	%fd2, %f5;
	add.f64 	%fd3, %fd1, %fd2;
	add.s64 	%rd14, %rd10, %rd11;
	ld.global.f32 	%f6, [%rd14];
	cvt.f64.f32 	%fd4, %f6;
	fma.rn.f64 	%fd5, %fd4, 0d3FD3333333333333, %fd3;
	cvt.rn.f32.f64 	%f7, %fd5;
	st.global.f32 	[%rd12], %f7;
	cvt.f64.f32 	%fd6, %f2;
	ld.global.f32 	%f8, [%rd13+4];
	sub.f32 	%f9, %f2, %f8;
	cvt.f64.f32 	%fd7, %f9;
	add.f64 	%fd8, %fd6, %fd7;
	ld.global.f32 	%f10, [%rd14+4];
	cvt.f64.f32 	%fd9, %f10;
	fma.rn.f64 	%fd10, %fd9, 0d3FD3333333333333, %fd8;
	cvt.rn.f32.f64 	%f11, %fd10;
	st.global.f32 	[%rd12+4], %f11;
	cvt.f64.f32 	%fd11, %f3;
	ld.global.f32 	%f12, [%rd13+8];
	sub.f32 	%f13, %f3, %f12;
	cvt.f64.f32 	%fd12, %f13;
	add.f64 	%fd13, %fd11, %fd12;
	ld.global.f32 	%f14, [%rd14+8];
	cvt.f64.f32 	%fd14, %f14;
	fma.rn.f64 	%fd15, %fd14, 0d3FD3333333333333, %fd13;
	cvt.rn.f32.f64 	%f15, %fd15;
	st.global.f32 	[%rd12+8], %f15;
	st.global.f32 	[%rd13], %f1;
	st.global.f32 	[%rd13+4], %f2;
	st.global.f32 	[%rd13+8], %f3;
	mov.b32 	%r5, 0;
	st.global.u32 	[%rd14], %r5;
	st.global.u32 	[%rd14+4], %r5;
	st.global.u32 	[%rd14+8], %r5;
$L__BB3_2:
	ret;

}
	// .globl	_Z22calculateNormal_KernelP6float3S0_ii
.visible .entry _Z22calculateNormal_KernelP6float3S0_ii(
	.param .u64 .ptr .align 1 _Z22calculateNormal_KernelP6float3S0_ii_param_0,
	.param .u64 .ptr .align 1 _Z22calculateNormal_KernelP6float3S0_ii_param_1,
	.param .u32 _Z22calculateNormal_KernelP6float3S0_ii_param_2,
	.param .u32 _Z22calculateNormal_KernelP6float3S0_ii_param_3
)
{
	.reg .pred 	%p<3>;
	.reg .b32 	%r<14>;
	.reg .b32 	%f<49>;
	.reg .b64 	%rd<15>;

	ld.param.u64 	%rd2, [_Z22calculateNormal_KernelP6float3S0_ii_param_1];
	ld.param.u32 	%r3, [_Z22calculateNormal_KernelP6float3S0_ii_param_2];
	ld.param.u32 	%r4, [_Z22calculateNormal_KernelP6float3S0_ii_param_3];
	mov.u32 	%r5, %ctaid.x;
	mov.u32 	%r1, %ntid.x;
	mov.u32 	%r6, %tid.x;
	mad.lo.s32 	%r2, %r5, %r1, %r6;
	mul.lo.s32 	%r7, %r4, %r3;
	sub.s32 	%r8, %r7, %r1;
	setp.ge.u32 	%p1, %r2, %r8;
	@%p1 bra 	$L__BB4_3;
	rem.u32 	%r9, %r2, %r1;
	add.s32 	%r10, %r1, -1;
	setp.ge.u32 	%p2, %r9, %r10;
	@%p2 bra 	$L__BB4_3;
	ld.param.u64 	%rd14, [_Z22calculateNormal_KernelP6float3S0_ii_param_0];
	cvta.to.global.u64 	%rd3, %rd14;
	mul.wide.s32 	%rd4, %r2, 12;
	add.s64 	%rd5, %rd3, %rd4;
	ld.global.f32 	%f1, [%rd5];
	ld.global.f32 	%f2, [%rd5+4];
	ld.global.f32 	%f3, [%rd5+8];
	add.s32 	%r11, %r2, %r1;
	mul.wide.u32 	%rd6, %r11, 12;
	add.s64 	%rd7, %rd3, %rd6;
	ld.global.f32 	%f4, [%rd7];
	ld.global.f32 	%f5, [%rd7+4];
	ld.global.f32 	%f6, [%rd7+8];
	ld.global.f32 	%f7, [%rd5+12];
	ld.global.f32 	%f8, [%rd5+16];
	ld.global.f32 	%f9, [%rd5+20];
	sub.f32 	%f10, %f4, %f1;
	sub.f32 	%f11, %f5, %f2;
	sub.f32 	%f12, %f6, %f3;
	sub.f32 	%f13, %f7, %f1;
	sub.f32 	%f14, %f8, %f2;
	sub.f32 	%f15, %f9, %f3;
	mul.f32 	%f16, %f11, %f15;
	mul.f32 	%f17, %f12, %f14;
	sub.f32 	%f18, %f16, %f17;
	mul.f32 	%f19, %f12, %f13;
	mul.f32 	%f20, %f10, %f15;
	sub.f32 	%f21, %f19, %f20;
	mul.f32 	%f22, %f10, %f14;
	mul.f32 	%f23, %f11, %f13;
	sub.f32 	%f24, %f22, %f23;
	cvta.to.global.u64 	%rd8, %rd2;
	add.s64 	%rd9, %rd8, %rd4;
	st.global.f32 	[%rd9], %f18;
	st.global.f32 	[%rd9+4], %f21;
	st.global.f32 	[%rd9+8], %f24;
	mul.lo.s32 	%r12, %r1, 12;
	cvt.u64.u32 	%rd10, %r12;
	add.s64 	%rd11, %rd9, %rd10;
	st.global.f32 	[%rd11], %f18;
	st.global.f32 	[%rd11+4], %f21;
	st.global.f32 	[%rd11+8], %f24;
	st.global.f32 	[%rd9+12], %f18;
	st.global.f32 	[%rd9+16], %f21;
	st.global.f32 	[%rd9+20], %f24;
	ld.global.f32 	%f25, [%rd5+12];
	ld.global.f32 	%f26, [%rd5+16];
	ld.global.f32 	%f27, [%rd5+20];
	ld.global.f32 	%f28, [%rd7];
	ld.global.f32 	%f29, [%rd7+4];
	ld.global.f32 	%f30, [%rd7+8];
	add.s32 	%r13, %r11, 1;
	mul.wide.u32 	%rd12, %r13, 12;
	add.s64 	%rd13, %rd3, %rd12;
	ld.global.f32 	%f31, [%rd13];
	ld.global.f32 	%f32, [%rd13+4];
	ld.global.f32 	%f33, [%rd13+8];
	sub.f32 	%f34, %f28, %f25;
	sub.f32 	%f35, %f29, %f26;
	sub.f32 	%f36, %f30, %f27;
	sub.f32 	%f37, %f31, %f25;
	sub.f32 	%f38, %f32, %f26;
	sub.f32 	%f39, %f33, %f27;
	mul.f32 	%f40, %f35, %f39;
	mul.f32 	%f41, %f36, %f38;
	sub.f32 	%f42, %f40, %f41;
	mul.f32 	%f43, %f36, %f37;
	mul.f32 	%f44, %f34, %f39;
	sub.f32 	%f45, %f43, %f44;
	mul.f32 	%f46, %f34, %f38;
	mul.f32 	%f47, %f35, %f37;
	sub.f32 	%f48, %f46, %f47;
	st.global.f32 	[%rd9+12], %f42;
	st.global.f32 	[%rd9+16], %f45;
	st.global.f32 	[%rd9+20], %f48;
	st.global.f32 	[%rd11], %f42;
	st.global.f32 	[%rd11+4], %f45;
	st.global.f32 	[%rd11+8], %f48;
	st.global.f32 	[%rd11+12], %f42;
	st.global.f32 	[%rd11+16], %f45;
	st.global.f32 	[%rd11+20], %f48;
$L__BB4_3:
	ret;

}
	// .globl	_Z13render_KernelP6float3S0_S0_S0_ii
.visible .entry _Z13render_KernelP6float3S0_S0_S0_ii(
	.param .u64 .ptr .align 1 _Z13render_KernelP6float3S0_S0_S0_ii_param_0,
	.param .u64 .ptr .align 1 _Z13render_KernelP6float3S0_S0_S0_ii_param_1,
	.param .u64 .ptr .align 1 _Z13render_KernelP6float3S0_S0_S0_ii_param_2,
	.param .u64 .ptr .align 1 _Z13render_KernelP6float3S0_S0_S0_ii_param_3,
	.param .u32 _Z13render_KernelP6float3S0_S0_S0_ii_param_4,
	.param .u32 _Z13render_KernelP6float3S0_S0_S0_ii_param_5
)
{
	.reg .pred 	%p<3>;
	.reg .b32 	%r<15>;
	.reg .b32 	%f<37>;
	.reg .b64 	%rd<25>;

	ld.param.u32 	%r3, [_Z13render_KernelP6float3S0_S0_S0_ii_param_4];
	ld.param.u32 	%r4, [_Z13render_KernelP6float3S0_S0_S0_ii_param_5];
	mov.u32 	%r5, %ctaid.x;
	mov.u32 	%r1, %ntid.x;
	mov.u32 	%r6, %tid.x;
	mad.lo.s32 	%r2, %r5, %r1, %r6;
	mul.lo.s32 	%r7, %r4, %r3;
	sub.s32 	%r8, %r7, %r1;
	setp.ge.u32 	%p1, %r2, %r8;
	@%p1 bra 	$L__BB5_3;
	rem.u32 	%r9, %r2, %r1;
	add.s32 	%r10, %r1, -1;
	setp.ge.u32 	%p2, %r9, %r10;
	@%p2 bra 	$L__BB5_3;
	ld.param.u64 	%rd24, [_Z13render_KernelP6float3S0_S0_S0_ii_param_3];
	ld.param.u64 	%rd23, [_Z13render_KernelP6float3S0_S0_S0_ii_param_2];
	ld.param.u64 	%rd22, [_Z13render_KernelP6float3S0_S0_S0_ii_param_1];
	ld.param.u64 	%rd21, [_Z13render_KernelP6float3S0_S0_S0_ii_param_0];
	cvta.to.global.u64 	%rd5, %rd24;
	cvta.to.global.u64 	%rd6, %rd23;
	mul.wide.s32 	%rd7, %r2, 12;
	add.s64 	%rd8, %rd6, %rd7;
	ld.global.f32 	%f1, [%rd8];
	ld.global.f32 	%f2, [%rd8+4];
	ld.global.f32 	%f3, [%rd8+8];
	add.s64 	%rd9, %rd5, %rd7;
	ld.global.f32 	%f4, [%rd9];
	ld.global.f32 	%f5, [%rd9+4];
	ld.global.f32 	%f6, [%rd9+8];
	mul.lo.s32 	%r11, %r2, 6;
	cvta.to.global.u64 	%rd10, %rd21;
	mul.wide.s32 	%rd11, %r11, 12;
	add.s64 	%rd12, %rd10, %rd11;
	st.global.f32 	[%rd12], %f1;
	st.global.f32 	[%rd12+4], %f2;
	st.global.f32 	[%rd12+8], %f3;
	cvta.to.global.u64 	%rd13, %rd22;
	add.s64 	%rd14, %rd13, %rd11;
	st.global.f32 	[%rd14], %f4;
	st.global.f32 	[%rd14+4], %f5;
	st.global.f32 	[%rd14+8], %f6;
	add.s32 	%r13, %r2, %r1;
	mul.wide.u32 	%rd15, %r13, 12;
	add.s64 	%rd16, %rd6, %rd15;
	ld.global.f32 	%f7, [%rd16];
	ld.global.f32 	%f8, [%rd16+4];
	ld.global.f32 	%f9, [%rd16+8];
	add.s64 	%rd17, %rd5, %rd15;
	ld.global.f32 	%f10, [%rd17];
	ld.global.f32 	%f11, [%rd17+4];
	ld.global.f32 	%f12, [%rd17+8];
	st.global.f32 	[%rd12+12], %f7;
	st.global.f32 	[%rd12+16], %f8;
	st.global.f32 	[%rd12+20], %f9;
	st.global.f32 	[%rd14+12], %f10;
	st.global.f32 	[%rd14+16], %f11;
	st.global.f32 	[%rd14+20], %f12;
	ld.global.f32 	%f13, [%rd8+12];
	ld.global.f32 	%f14, [%rd8+16];
	ld.global.f32 	%f15, [%rd8+20];
	ld.global.f32 	%f16, [%rd9+12];
	ld.global.f32 	%f17, [%rd9+16];
	ld.global.f32 	%f18, [%rd9+20];
	st.global.f32 	[%rd12+24], %f13;
	st.global.f32 	[%rd12+28], %f14;
	st.global.f32 	[%rd12+32], %f15;
	st.global.f32 	[%rd14+24], %f16;
	st.global.f32 	[%rd14+28], %f17;
	st.global.f32 	[%rd14+32], %f18;
	ld.global.f32 	%f19, [%rd8+12];
	ld.global.f32 	%f20, [%rd8+16];
	ld.global.f32 	%f21, [%rd8+20];
	ld.global.f32 	%f22, [%rd9+12];
	ld.global.f32 	%f23, [%rd9+16];
	ld.global.f32 	%f24, [%rd9+20];
	st.global.f32 	[%rd12+36], %f19;
	st.global.f32 	[%rd12+40], %f20;
	st.global.f32 	[%rd12+44], %f21;
	st.global.f32 	[%rd14+36], %f22;
	st.global.f32 	[%rd14+40], %f23;
	st.global.f32 	[%rd14+44], %f24;
	ld.global.f32 	%f25, [%rd16];
	ld.global.f32 	%f26, [%rd16+4];
	ld.global.f32 	%f27, [%rd16+8];
	ld.global.f32 	%f28, [%rd17];
	ld.global.f32 	%f29, [%rd17+4];
	ld.global.f32 	%f30, [%rd17+8];
	st.global.f32 	[%rd12+48], %f25;
	st.global.f32 	[%rd12+52], %f26;
	st.global.f32 	[%rd12+56], %f27;
	st.global.f32 	[%rd14+48], %f28;
	st.global.f32 	[%rd14+52], %f29;
	st.global.f32 	[%rd14+56], %f30;
	add.s32 	%r14, %r13, 1;
	mul.wide.u32 	%rd18, %r14, 12;
	add.s64 	%rd19, %rd6, %rd18;
	ld.global.f32 	%f31, [%rd19];
	ld.global.f32 	%f32, [%rd19+4];
	ld.global.f32 	%f33, [%rd19+8];
	add.s64 	%rd20, %rd5, %rd18;
	ld.global.f32 	%f34, [%rd20];
	ld.global.f32 	%f35, [%rd20+4];
	ld.global.f32 	%f36, [%rd20+8];
	st.global.f32 	[%rd12+60], %f31;
	st.global.f32 	[%rd12+64], %f32;
	st.global.f32 	[%rd12+68], %f33;
	st.global.f32 	[%rd14+60], %f34;
	st.global.f32 	[%rd14+64], %f35;
	st.global.f32 	[%rd14+68], %f36;
$L__BB5_3:
	ret;

}


// ===== COMPILED SASS (sm_100) =====

	.target	sm_100

	.elftype	@"ET_EXEC"


//--------------------- .note.nv.tkinfo           --------------------------
	.section	.note.nv.tkinfo,"",@"SHT_NOTE"
	.sectionflags	@"SHF_NOTE_NV_TKINFO"
	.tkinfo
        /*0018*/ 	.word	0x00000002
        /*0030*/ 	.string	""
        /*0030*/ 	.string	"ptxas"
        /*0030*/ 	.string	"Cuda compilation tools, release 13.0, V13.0.88"
        /*0030*/ 	.string	"Build cuda_13.0.r13.0/compiler.36424714_0"
        /*0030*/ 	.string	"-arch sm_100 -m 64 "



//--------------------- .note.nv.cuinfo           --------------------------
	.section	.note.nv.cuinfo,"",@"SHT_NOTE"
	.sectionflags	@"SHF_NOTE_NV_CUINFO"
        /*0018*/ 	.short	0x0002
        /*001a*/ 	.short	0x0064
        /*001c*/ 	.short	0x0082
	.zero		2


//--------------------- .nv.info                  --------------------------
	.section	.nv.info,"",@"SHT_CUDA_INFO"
	.align	4


	//----- nvinfo : EIATTR_REGCOUNT
	.align		4
        /*0000*/ 	.byte	0x04, 0x2f
        /*0002*/ 	.short	(.L_2 - .L_1)
	.align		4
.L_1:
        /*0004*/ 	.word	index@(_Z15addforce_KernelP6float3S_)
        /*0008*/ 	.word	0x0000000c


	//----- nvinfo : EIATTR_FRAME_SIZE
	.align		4
.L_2:
        /*000c*/ 	.byte	0x04, 0x11
        /*000e*/ 	.short	(.L_4 - .L_3)
	.align		4
.L_3:
        /*0010*/ 	.word	index@(_Z15addforce_KernelP6float3S_)
        /*0014*/ 	.word	0x00000000


	//----- nvinfo : EIATTR_REGCOUNT
	.align		4
.L_4:
        /*0018*/ 	.byte	0x04, 0x2f
        /*001a*/ 	.short	(.L_6 - .L_5)
	.align		4
.L_5:
        /*001c*/ 	.word	index@(_Z21applyWindForce_KernelP6float3S0_iiS_)
        /*0020*/ 	.word	0x00000020


	//----- nvinfo : EIATTR_FRAME_SIZE
	.align		4
.L_6:
        /*0024*/ 	.byte	0x04, 0x11
        /*0026*/ 	.short	(.L_8 - .L_7)
	.align		4
.L_7:
        /*0028*/ 	.word	index@($__internal_3_$__cuda_sm3x_div_rn_noftz_f32_slowpath)
        /*002c*/ 	.word	0x00000000


	//----- nvinfo : EIATTR_FRAME_SIZE
	.align		4
.L_8:
        /*0030*/ 	.byte	0x04, 0x11
        /*0032*/ 	.short	(.L_10 - .L_9)
	.align		4
.L_9:
        /*0034*/ 	.word	index@($__internal_2_$__cuda_sm20_sqrt_rn_f32_slowpath)
        /*0038*/ 	.word	0x00000000


	//----- nvinfo : EIATTR_FRAME_SIZE
	.align		4
.L_10:
        /*003c*/ 	.byte	0x04, 0x11
        /*003e*/ 	.short	(.L_12 - .L_11)
	.align		4
.L_11:
        /*0040*/ 	.word	index@(_Z21applyWindForce_KernelP6float3S0_iiS_)
        /*0044*/ 	.word	0x00000000


	//----- nvinfo : EIATTR_REGCOUNT
	.align		4
.L_12:
        /*0048*/ 	.byte	0x04, 0x2f
        /*004a*/ 	.short	(.L_14 - .L_13)
	.align		4
.L_13:
        /*004c*/ 	.word	index@(_Z15timeStep_KernelP6float3P4int2PfPbi)
        /*0050*/ 	.word	0x0000001a


	//----- nvinfo : EIATTR_FRAME_SIZE
	.align		4
.L_14:
        /*0054*/ 	.byte	0x04, 0x11
        /*0056*/ 	.short	(.L_16 - .L_15)
	.align		4
.L_15:
        /*0058*/ 	.word	index@($__internal_1_$__cuda_sm3x_div_rn_noftz_f32_slowpath)
        /*005c*/ 	.word	0x00000000


	//----- nvinfo : EIATTR_FRAME_SIZE
	.align		4
.L_16:
        /*0060*/ 	.byte	0x04, 0x11
        /*0062*/ 	.short	(.L_18 - .L_17)
	.align		4
.L_17:
        /*0064*/ 	.word	index@($__internal_0_$__cuda_sm20_sqrt_rn_f32_slowpath)
        /*0068*/ 	.word	0x00000000


	//----- nvinfo : EIATTR_FRAME_SIZE
	.align		4
.L_18:
        /*006c*/ 	.byte	0x04, 0x11
        /*006e*/ 	.short	(.L_20 - .L_19)
	.align		4
.L_19:
        /*0070*/ 	.word	index@(_Z15timeStep_KernelP6float3P4int2PfPbi)
        /*0074*/ 	.word	0x00000000


	//----- nvinfo : EIATTR_REGCOUNT
	.align		4
.L_20:
        /*0078*/ 	.byte	0x04, 0x2f
        /*007a*/ 	.short	(.L_22 - .L_21)
	.align		4
.L_21:
        /*007c*/ 	.word	index@(_Z27timeStepDisplacement_KernelP6float3S0_PbfS0_ii)
        /*0080*/ 	.word	0x00000018


	//----- nvinfo : EIATTR_FRAME_SIZE
	.align		4
.L_22:
        /*0084*/ 	.byte	0x04, 0x11
        /*0086*/ 	.short	(.L_24 - .L_23)
	.align		4
.L_23:
        /*0088*/ 	.word	index@(_Z27timeStepDisplacement_KernelP6float3S0_PbfS0_ii)
        /*008c*/ 	.word	0x00000000


	//----- nvinfo : EIATTR_REGCOUNT
	.align		4
.L_24:
        /*0090*/ 	.byte	0x04, 0x2f
        /*0092*/ 	.short	(.L_26 - .L_25)
	.align		4
.L_25:
        /*0094*/ 	.word	index@(_Z22calculateNormal_KernelP6float3S0_ii)
        /*0098*/ 	.word	0x0000001e


	//----- nvinfo : EIATTR_FRAME_SIZE
	.align		4
.L_26:
        /*009c*/ 	.byte	0x04, 0x11
        /*009e*/ 	.short	(.L_28 - .L_27)
	.align		4
.L_27:
        /*00a0*/ 	.word	index@(_Z22calculateNormal_KernelP6float3S0_ii)
        /*00a4*/ 	.word	0x00000000


	//----- nvinfo : EIATTR_REGCOUNT
	.align		4
.L_28:
        /*00a8*/ 	.byte	0x04, 0x2f
        /*00aa*/ 	.short	(.L_30 - .L_29)
	.align		4
.L_29:
        /*00ac*/ 	.word	index@(_Z13render_KernelP6float3S0_S0_S0_ii)
        /*00b0*/ 	.word	0x00000020


	//----- nvinfo : EIATTR_FRAME_SIZE
	.align		4
.L_30:
        /*00b4*/ 	.byte	0x04, 0x11
        /*00b6*/ 	.short	(.L_32 - .L_31)
	.align		4
.L_31:
        /*00b8*/ 	.word	index@(_Z13render_KernelP6float3S0_S0_S0_ii)
        /*00bc*/ 	.word	0x00000000


	//----- nvinfo : EIATTR_MIN_STACK_SIZE
	.align		4
.L_32:
        /*00c0*/ 	.byte	0x04, 0x12
        /*00c2*/ 	.short	(.L_34 - .L_33)
	.align		4
.L_33:
        /*00c4*/ 	.word	index@(_Z13render_KernelP6float3S0_S0_S0_ii)
        /*00c8*/ 	.word	0x00000000


	//----- nvinfo : EIATTR_MIN_STACK_SIZE
	.align		4
.L_34:
        /*00cc*/ 	.byte	0x04, 0x12
        /*00ce*/ 	.short	(.L_36 - .L_35)
	.align		4
.L_35:
        /*00d0*/ 	.word	index@(_Z22calculateNormal_KernelP6float3S0_ii)
        /*00d4*/ 	.word	0x00000000


	//----- nvinfo : EIATTR_MIN_STACK_SIZE
	.align		4
.L_36:
        /*00d8*/ 	.byte	0x04, 0x12
        /*00da*/ 	.short	(.L_38 - .L_37)
	.align		4
.L_37:
        /*00dc*/ 	.word	index@(_Z27timeStepDisplacement_KernelP6float3S0_PbfS0_ii)
        /*00e0*/ 	.word	0x00000000


	//----- nvinfo : EIATTR_MIN_STACK_SIZE
	.align		4
.L_38:
        /*00e4*/ 	.byte	0x04, 0x12
        /*00e6*/ 	.short	(.L_40 - .L_39)
	.align		4
.L_39:
        /*00e8*/ 	.word	index@(_Z15timeStep_KernelP6float3P4int2PfPbi)
        /*00ec*/ 	.word	0x00000000


	//----- nvinfo : EIATTR_MIN_STACK_SIZE
	.align		4
.L_40:
        /*00f0*/ 	.byte	0x04, 0x12
        /*00f2*/ 	.short	(.L_42 - .L_41)
	.align		4
.L_41:
        /*00f4*/ 	.word	index@(_Z21applyWindForce_KernelP6float3S0_iiS_)
        /*00f8*/ 	.word	0x00000000


	//----- nvinfo : EIATTR_MIN_STACK_SIZE
	.align		4
.L_42:
        /*00fc*/ 	.byte	0x04, 0x12
        /*00fe*/ 	.short	(.L_44 - .L_43)
	.align		4
.L_43:
        /*0100*/ 	.word	index@(_Z15addforce_KernelP6float3S_)
        /*0104*/ 	.word	0x00000000
.L_44:


//--------------------- .nv.compat                --------------------------
	.section	.nv.compat,"",@"SHT_CUDA_COMPAT_INFO"
	.align	4
        /*0000*/ 	.byte	0x02, 0x09, 0x00, 0x00, 0x02, 0x02, 0x01, 0x00, 0x02, 0x05, 0x05, 0x00, 0x03, 0x07, 0x01, 0x01
        /*0010*/ 	.byte	0x02, 0x03, 0x00, 0x00, 0x02, 0x06, 0x01, 0x00, 0x04, 0x0b, 0x08, 0x00, 0x01, 0x00, 0x00, 0x00
        /*0020*/ 	.byte	0x00, 0x00, 0x00, 0x00


//--------------------- .nv.info._Z13render_KernelP6float3S0_S0_S0_ii --------------------------
	.section	.nv.info._Z13render_KernelP6float3S0_S0_S0_ii,"",@"SHT_CUDA_INFO"
	.sectionflags	@""
	.align	4


	//----- nvinfo : EIATTR_CUDA_API_VERSION
	.align		4
        /*0000*/ 	.byte	0x04, 0x37
        /*0002*/ 	.short	(.L_46 - .L_45)
.L_45:
        /*0004*/ 	.word	0x00000082


	//----- nvinfo : EIATTR_KPARAM_INFO
	.align		4
.L_46:
        /*0008*/ 	.byte	0x04, 0x17
        /*000a*/ 	.short	(.L_48 - .L_47)
.L_47:
        /*000c*/ 	.word	0x00000000
        /*0010*/ 	.short	0x0005
        /*0012*/ 	.short	0x0024
        /*0014*/ 	.byte	0x00, 0xf0, 0x11, 0x00


	//----- nvinfo : EIATTR_KPARAM_INFO
	.align		4
.L_48:
        /*0018*/ 	.byte	0x04, 0x17
        /*001a*/ 	.short	(.L_50 - .L_49)
.L_49:
        /*001c*/ 	.word	0x00000000
        /*0020*/ 	.short	0x0004
        /*0022*/ 	.short	0x0020
        /*0024*/ 	.byte	0x00, 0xf0, 0x11, 0x00


	//----- nvinfo : EIATTR_KPARAM_INFO
	.align		4
.L_50:
        /*0028*/ 	.byte	0x04, 0x17
        /*002a*/ 	.short	(.L_52 - .L_51)
.L_51:
        /*002c*/ 	.word	0x00000000
        /*0030*/ 	.short	0x0003
        /*0032*/ 	.short	0x0018
        /*0034*/ 	.byte	0x00, 0xf5, 0x21, 0x00


	//----- nvinfo : EIATTR_KPARAM_INFO
	.align		4
.L_52:
        /*0038*/ 	.byte	0x04, 0x17
        /*003a*/ 	.short	(.L_54 - .L_53)
.L_53:
        /*003c*/ 	.word	0x00000000
        /*0040*/ 	.short	0x0002
        /*0042*/ 	.short	0x0010
        /*0044*/ 	.byte	0x00, 0xf5, 0x21, 0x00


	//----- nvinfo : EIATTR_KPARAM_INFO
	.align		4
.L_54:
        /*0048*/ 	.byte	0x04, 0x17
        /*004a*/ 	.short	(.L_56 - .L_55)
.L_55:
        /*004c*/ 	.word	0x00000000
        /*0050*/ 	.short	0x0001
        /*0052*/ 	.short	0x0008
        /*0054*/ 	.byte	0x00, 0xf5, 0x21, 0x00


	//----- nvinfo : EIATTR_KPARAM_INFO
	.align		4
.L_56:
        /*0058*/ 	.byte	0x04, 0x17
        /*005a*/ 	.short	(.L_58 - .L_57)
.L_57:
        /*005c*/ 	.word	0x00000000
        /*0060*/ 	.short	0x0000
        /*0062*/ 	.short	0x0000
        /*0064*/ 	.byte	0x00, 0xf5, 0x21, 0x00


	//----- nvinfo : EIATTR_SPARSE_MMA_MASK
	.align		4
.L_58:
        /*0068*/ 	.byte	0x03, 0x50
        /*006a*/ 	.short	0x0000


	//----- nvinfo : EIATTR_MAXREG_COUNT
	.align		4
        /*006c*/ 	.byte	0x03, 0x1b
        /*006e*/ 	.short	0x00ff


	//----- nvinfo : EIATTR_MERCURY_ISA_VERSION
	.align		4
        /*0070*/ 	.byte	0x03, 0x5f
        /*0072*/ 	.short	0x0101


	//----- nvinfo : EIATTR_VRC_CTA_INIT_COUNT
	.align		4
        /*0074*/ 	.byte	0x02, 0x4a
	.zero		1
	.zero		1


	//----- nvinfo : EIATTR_EXIT_INSTR_OFFSETS
	.align		4
        /*0078*/ 	.byte	0x04, 0x1c
        /*007a*/ 	.short	(.L_60 - .L_59)


	//   ....[0]....
.L_59:
        /*007c*/ 	.word	0x00000080


	//   ....[1]....
        /*0080*/ 	.word	0x000001c0


	//   ....[2]....
        /*0084*/ 	.word	0x00000750


	//----- nvinfo : EIATTR_CBANK_PARAM_SIZE
	.align		4
.L_60:
        /*0088*/ 	.byte	0x03, 0x19
        /*008a*/ 	.short	0x0028


	//----- nvinfo : EIATTR_PARAM_CBANK
	.align		4
        /*008c*/ 	.byte	0x04, 0x0a
        /*008e*/ 	.short	(.L_62 - .L_61)
	.align		4
.L_61:
        /*0090*/ 	.word	index@(.nv.constant0._Z13render_KernelP6float3S0_S0_S0_ii)
        /*0094*/ 	.short	0x0380
        /*0096*/ 	.short	0x0028


	//----- nvinfo : EIATTR_SW_WAR
	.align		4
.L_62:
        /*0098*/ 	.byte	0x04, 0x36
        /*009a*/ 	.short	(.L_64 - .L_63)
.L_63:
        /*009c*/ 	.word	0x00000008
.L_64:


//--------------------- .nv.info._Z22calculateNormal_KernelP6float3S0_ii --------------------------
	.section	.nv.info._Z22calculateNormal_KernelP6float3S0_ii,"",@"SHT_CUDA_INFO"
	.sectionflags	@""
	.align	4


	//----- nvinfo : EIATTR_CUDA_API_VERSION
	.align		4
        /*0000*/ 	.byte	0x04, 0x37
        /*0002*/ 	.short	(.L_66 - .L_65)
.L_65:
        /*0004*/ 	.word	0x00000082


	//----- nvinfo : EIATTR_KPARAM_INFO
	.align		4
.L_66:
        /*0008*/ 	.byte	0x04, 0x17
        /*000a*/ 	.short	(.L_68 - .L_67)
.L_67:
        /*000c*/ 	.word	0x00000000
        /*0010*/ 	.short	0x0003
        /*0012*/ 	.short	0x0014
        /*0014*/ 	.byte	0x00, 0xf0, 0x11, 0x00


	//----- nvinfo : EIATTR_KPARAM_INFO
	.align		4
.L_68:
        /*0018*/ 	.byte	0x04, 0x17
        /*001a*/ 	.short	(.L_70 - .L_69)
.L_69:
        /*001c*/ 	.word	0x00000000
        /*0020*/ 	.short	0x0002
        /*0022*/ 	.short	0x0010
        /*0024*/ 	.byte	0x00, 0xf0, 0x11, 0x00


	//----- nvinfo : EIATTR_KPARAM_INFO
	.align		4
.L_70:
        /*0028*/ 	.byte	0x04, 0x17
        /*002a*/ 	.short	(.L_72 - .L_71)
.L_71:
        /*002c*/ 	.word	0x00000000
        /*0030*/ 	.short	0x0001
        /*0032*/ 	.short	0x0008
        /*0034*/ 	.byte	0x00, 0xf5, 0x21, 0x00


	//----- nvinfo : EIATTR_KPARAM_INFO
	.align		4
.L_72:
        /*0038*/ 	.byte	0x04, 0x17
        /*003a*/ 	.short	(.L_74 - .L_73)
.L_73:
        /*003c*/ 	.word	0x00000000
        /*0040*/ 	.short	0x0000
        /*0042*/ 	.short	0x0000
        /*0044*/ 	.byte	0x00, 0xf5, 0x21, 0x00


	//----- nvinfo : EIATTR_SPARSE_MMA_MASK
	.align		4
.L_74:
        /*0048*/ 	.byte	0x03, 0x50
        /*004a*/ 	.short	0x0000


	//----- nvinfo : EIATTR_MAXREG_COUNT
	.align		4
        /*004c*/ 	.byte	0x03, 0x1b
        /*004e*/ 	.short	0x00ff


	//----- nvinfo : EIATTR_MERCURY_ISA_VERSION
	.align		4
        /*0050*/ 	.byte	0x03, 0x5f
        /*0052*/ 	.short	0x0101


	//----- nvinfo : EIATTR_VRC_CTA_INIT_COUNT
	.align		4
        /*0054*/ 	.byte	0x02, 0x4a
	.zero		1
	.zero		1


	//----- nvinfo : EIATTR_EXIT_INSTR_OFFSETS
	.align		4
        /*0058*/ 	.byte	0x04, 0x1c
        /*005a*/ 	.short	(.L_76 - .L_75)


	//   ....[0]....
.L_75:
        /*005c*/ 	.word	0x00000080


	//   ....[1]....
        /*0060*/ 	.word	0x000001c0


	//   ....[2]....
        /*0064*/ 	.word	0x00000650


	//----- nvinfo : EIATTR_CBANK_PARAM_SIZE
	.align		4
.L_76:
        /*0068*/ 	.byte	0x03, 0x19
        /*006a*/ 	.short	0x0018


	//----- nvinfo : EIATTR_PARAM_CBANK
	.align		4
        /*006c*/ 	.byte	0x04, 0x0a
        /*006e*/ 	.short	(.L_78 - .L_77)
	.align		4
.L_77:
        /*0070*/ 	.word	index@(.nv.constant0._Z22calculateNormal_KernelP6float3S0_ii)
        /*0074*/ 	.short	0x0380
        /*0076*/ 	.short	0x0018


	//----- nvinfo : EIATTR_SW_WAR
	.align		4
.L_78:
        /*0078*/ 	.byte	0x04, 0x36
        /*007a*/ 	.short	(.L_80 - .L_79)
.L_79:
        /*007c*/ 	.word	0x00000008
.L_80:


//--------------------- .nv.info._Z27timeStepDisplacement_KernelP6float3S0_PbfS0_ii --------------------------
	.section	.nv.info._Z27timeStepDisplacement_KernelP6float3S0_PbfS0_ii,"",@"SHT_CUDA_INFO"
	.sectionflags	@""
	.align	4


	//----- nvinfo : EIATTR_CUDA_API_VERSION
	.align		4
        /*0000*/ 	.byte	0x04, 0x37
        /*0002*/ 	.short	(.L_82 - .L_81)
.L_81:
        /*0004*/ 	.word	0x00000082


	//----- nvinfo : EIATTR_KPARAM_INFO
	.align		4
.L_82:
        /*0008*/ 	.byte	0x04, 0x17
        /*000a*/ 	.short	(.L_84 - .L_83)
.L_83:
        /*000c*/ 	.word	0x00000000
        /*0010*/ 	.short	0x0006
        /*0012*/ 	.short	0x002c
        /*0014*/ 	.byte	0x00, 0xf0, 0x11, 0x00


	//----- nvinfo : EIATTR_KPARAM_INFO
	.align		4
.L_84:
        /*0018*/ 	.byte	0x04, 0x17
        /*001a*/ 	.short	(.L_86 - .L_85)
.L_85:
        /*001c*/ 	.word	0x00000000
        /*0020*/ 	.short	0x0005
        /*0022*/ 	.short	0x0028
        /*0024*/ 	.byte	0x00, 0xf0, 0x11, 0x00


	//----- nvinfo : EIATTR_KPARAM_INFO
	.align		4
.L_86:
        /*0028*/ 	.byte	0x04, 0x17
        /*002a*/ 	.short	(.L_88 - .L_87)
.L_87:
        /*002c*/ 	.word	0x00000000
        /*0030*/ 	.short	0x0004
        /*0032*/ 	.short	0x0020
        /*0034*/ 	.byte	0x00, 0xf5, 0x21, 0x00


	//----- nvinfo : EIATTR_KPARAM_INFO
	.align		4
.L_88:
        /*0038*/ 	.byte	0x04, 0x17
        /*003a*/ 	.short	(.L_90 - .L_89)
.L_89:
        /*003c*/ 	.word	0x00000000
        /*0040*/ 	.short	0x0003
        /*0042*/ 	.short	0x0018
        /*0044*/ 	.byte	0x00, 0xf0, 0x11, 0x00


	//----- nvinfo : EIATTR_KPARAM_INFO
	.align		4
.L_90:
        /*0048*/ 	.byte	0x04, 0x17
        /*004a*/ 	.short	(.L_92 - .L_91)
.L_91:
        /*004c*/ 	.word	0x00000000
        /*0050*/ 	.short	0x0002
        /*0052*/ 	.short	0x0010
        /*0054*/ 	.byte	0x00, 0xf5, 0x21, 0x00


	//----- nvinfo : EIATTR_KPARAM_INFO
	.align		4
.L_92:
        /*0058*/ 	.byte	0x04, 0x17
        /*005a*/ 	.short	(.L_94 - .L_93)
.L_93:
        /*005c*/ 	.word	0x00000000
        /*0060*/ 	.short	0x0001
        /*0062*/ 	.short	0x0008
        /*0064*/ 	.byte	0x00, 0xf5, 0x21, 0x00


	//----- nvinfo : EIATTR_KPARAM_INFO
	.align		4
.L_94:
        /*0068*/ 	.byte	0x04, 0x17
        /*006a*/ 	.short	(.L_96 - .L_95)
.L_95:
        /*006c*/ 	.word	0x00000000
        /*0070*/ 	.short	0x0000
        /*0072*/ 	.short	0x0000
        /*0074*/ 	.byte	0x00, 0xf5, 0x21, 0x00


	//----- nvinfo : EIATTR_SPARSE_MMA_MASK
	.align		4
.L_96:
        /*0078*/ 	.byte	0x03, 0x50
        /*007a*/ 	.short	0x0000


	//----- nvinfo : EIATTR_MAXREG_COUNT
	.align		4
        /*007c*/ 	.byte	0x03, 0x1b
        /*007e*/ 	.short	0x00ff


	//----- nvinfo : EIATTR_MERCURY_ISA_VERSION
	.align		4
        /*0080*/ 	.byte	0x03, 0x5f
        /*0082*/ 	.short	0x0101


	//----- nvinfo : EIATTR_VRC_CTA_INIT_COUNT
	.align		4
        /*0084*/ 	.byte	0x02, 0x4a
	.zero		1
	.zero		1


	//----- nvinfo : EIATTR_EXIT_INSTR_OFFSETS
	.align		4
        /*0088*/ 	.byte	0x04, 0x1c
        /*008a*/ 	.short	(.L_98 - .L_97)


	//   ....[0]....
.L_97:
        /*008c*/ 	.word	0x000000b0


	//   ....[1]....
        /*0090*/ 	.word	0x000003b0


	//----- nvinfo : EIATTR_CBANK_PARAM_SIZE
	.align		4
.L_98:
        /*0094*/ 	.byte	0x03, 0x19
        /*0096*/ 	.short	0x0030


	//----- nvinfo : EIATTR_PARAM_CBANK
	.align		4
        /*0098*/ 	.byte	0x04, 0x0a
        /*009a*/ 	.short	(.L_100 - .L_99)
	.align		4
.L_99:
        /*009c*/ 	.word	index@(.nv.constant0._Z27timeStepDisplacement_KernelP6float3S0_PbfS0_ii)
        /*00a0*/ 	.short	0x0380
        /*00a2*/ 	.short	0x0030


	//----- nvinfo : EIATTR_SW_WAR
	.align		4
.L_100:
        /*00a4*/ 	.byte	0x04, 0x36
        /*00a6*/ 	.short	(.L_102 - .L_101)
.L_101:
        /*00a8*/ 	.word	0x00000008
.L_102:


//--------------------- .nv.info._Z15timeStep_KernelP6float3P4int2PfPbi --------------------------
	.section	.nv.info._Z15timeStep_KernelP6float3P4int2PfPbi,"",@"SHT_CUDA_INFO"
	.sectionflags	@""
	.align	4


	//----- nvinfo : EIATTR_CUDA_API_VERSION
	.align		4
        /*0000*/ 	.byte	0x04, 0x37
        /*0002*/ 	.short	(.L_104 - .L_103)
.L_103:
        /*0004*/ 	.word	0x00000082


	//----- nvinfo : EIATTR_KPARAM_INFO
	.align		4
.L_104:
        /*0008*/ 	.byte	0x04, 0x17
        /*000a*/ 	.short	(.L_106 - .L_105)
.L_105:
        /*000c*/ 	.word	0x00000000
        /*0010*/ 	.short	0x0004
        /*0012*/ 	.short	0x0020
        /*0014*/ 	.byte	0x00, 0xf0, 0x11, 0x00


	//----- nvinfo : EIATTR_KPARAM_INFO
	.align		4
.L_106:
        /*0018*/ 	.byte	0x04, 0x17
        /*001a*/ 	.short	(.L_108 - .L_107)
.L_107:
        /*001c*/ 	.word	0x00000000
        /*0020*/ 	.short	0x0003
        /*0022*/ 	.short	0x0018
        /*0024*/ 	.byte	0x00, 0xf5, 0x21, 0x00


	//----- nvinfo : EIATTR_KPARAM_INFO
	.align		4
.L_108:
        /*0028*/ 	.byte	0x04, 0x17
        /*002a*/ 	.short	(.L_110 - .L_109)
.L_109:
        /*002c*/ 	.word	0x00000000
        /*0030*/ 	.short	0x0002
        /*0032*/ 	.short	0x0010
        /*0034*/ 	.byte	0x00, 0xf5, 0x21, 0x00


	//----- nvinfo : EIATTR_KPARAM_INFO
	.align		4
.L_110:
        /*0038*/ 	.byte	0x04, 0x17
        /*003a*/ 	.short	(.L_112 - .L_111)
.L_111:
        /*003c*/ 	.word	0x00000000
        /*0040*/ 	.short	0x0001
        /*0042*/ 	.short	0x0008
        /*0044*/ 	.byte	0x00, 0xf5, 0x21, 0x00


	//----- nvinfo : EIATTR_KPARAM_INFO
	.align		4
.L_112:
        /*0048*/ 	.byte	0x04, 0x17
        /*004a*/ 	.short	(.L_114 - .L_113)
.L_113:
        /*004c*/ 	.word	0x00000000
        /*0050*/ 	.short	0x0000
        /*0052*/ 	.short	0x0000
        /*0054*/ 	.byte	0x00, 0xf5, 0x21, 0x00


	//----- nvinfo : EIATTR_SPARSE_MMA_MASK
	.align		4
.L_114:
        /*0058*/ 	.byte	0x03, 0x50
        /*005a*/ 	.short	0x0000


	//----- nvinfo : EIATTR_MAXREG_COUNT
	.align		4
        /*005c*/ 	.byte	0x03, 0x1b
        /*005e*/ 	.short	0x00ff


	//----- nvinfo : EIATTR_MERCURY_ISA_VERSION
	.align		4
        /*0060*/ 	.byte	0x03, 0x5f
        /*0062*/ 	.short	0x0101


	//----- nvinfo : EIATTR_VRC_CTA_INIT_COUNT
	.align		4
        /*0064*/ 	.byte	0x02, 0x4a
	.zero		1
	.zero		1


	//----- nvinfo : EIATTR_EXIT_INSTR_OFFSETS
	.align		4
        /*0068*/ 	.byte	0x04, 0x1c
        /*006a*/ 	.short	(.L_116 - .L_115)


	//   ....[0]....
.L_115:
        /*006c*/ 	.word	0x00000070


	//   ....[1]....
        /*0070*/ 	.word	0x00000540


	//   ....[2]....
        /*0074*/ 	.word	0x00000640


	//----- nvinfo : EIATTR_CRS_STACK_SIZE
	.align		4
.L_116:
        /*0078*/ 	.byte	0x04, 0x1e
        /*007a*/ 	.short	(.L_118 - .L_117)
.L_117:
        /*007c*/ 	.word	0x00000000


	//----- nvinfo : EIATTR_CBANK_PARAM_SIZE
	.align		4
.L_118:
        /*0080*/ 	.byte	0x03, 0x19
        /*0082*/ 	.short	0x0024


	//----- nvinfo : EIATTR_PARAM_CBANK
	.align		4
        /*0084*/ 	.byte	0x04, 0x0a
        /*0086*/ 	.short	(.L_120 - .L_119)
	.align		4
.L_119:
        /*0088*/ 	.word	index@(.nv.constant0._Z15timeStep_KernelP6float3P4int2PfPbi)
        /*008c*/ 	.short	0x0380
        /*008e*/ 	.short	0x0024


	//----- nvinfo : EIATTR_SW_WAR
	.align		4
.L_120:
        /*0090*/ 	.byte	0x04, 0x36
        /*0092*/ 	.short	(.L_122 - .L_121)
.L_121:
        /*0094*/ 	.word	0x00000008
.L_122:


//--------------------- .nv.info._Z21applyWindForce_KernelP6float3S0_iiS_ --------------------------
	.section	.nv.info._Z21applyWindForce_KernelP6float3S0_iiS_,"",@"SHT_CUDA_INFO"
	.sectionflags	@""
	.align	4


	//----- nvinfo : EIATTR_CUDA_API_VERSION
	.align		4
        /*0000*/ 	.byte	0x04, 0x37
        /*0002*/ 	.short	(.L_124 - .L_123)
.L_123:
        /*0004*/ 	.word	0x00000082


	//----- nvinfo : EIATTR_KPARAM_INFO
	.align		4
.L_124:
        /*0008*/ 	.byte	0x04, 0x17
        /*000a*/ 	.short	(.L_126 - .L_125)
.L_125:
        /*000c*/ 	.word	0x00000000
        /*0010*/ 	.short	0x0004
        /*0012*/ 	.short	0x0018
        /*0014*/ 	.byte	0x00, 0xf0, 0x31, 0x00


	//----- nvinfo : EIATTR_KPARAM_INFO
	.align		4
.L_126:
        /*0018*/ 	.byte	0x04, 0x17
        /*001a*/ 	.short	(.L_128 - .L_127)
.L_127:
        /*001c*/ 	.word	0x00000000
        /*0020*/ 	.short	0x0003
        /*0022*/ 	.short	0x0014
        /*0024*/ 	.byte	0x00, 0xf0, 0x11, 0x00


	//----- nvinfo : EIATTR_KPARAM_INFO
	.align		4
.L_128:
        /*0028*/ 	.byte	0x04, 0x17
        /*002a*/ 	.short	(.L_130 - .L_129)
.L_129:
        /*002c*/ 	.word	0x00000000
        /*0030*/ 	.short	0x0002
        /*0032*/ 	.short	0x0010
        /*0034*/ 	.byte	0x00, 0xf0, 0x11, 0x00


	//----- nvinfo : EIATTR_KPARAM_INFO
	.align		4
.L_130:
        /*0038*/ 	.byte	0x04, 0x17
        /*003a*/ 	.short	(.L_132 - .L_131)
.L_131:
        /*003c*/ 	.word	0x00000000
        /*0040*/ 	.short	0x0001
        /*0042*/ 	.short	0x0008
        /*0044*/ 	.byte	0x00, 0xf5, 0x21, 0x00


	//----- nvinfo : EIATTR_KPARAM_INFO
	.align		4
.L_132:
        /*0048*/ 	.byte	0x04, 0x17
        /*004a*/ 	.short	(.L_134 - .L_133)
.L_133:
        /*004c*/ 	.word	0x00000000
        /*0050*/ 	.short	0x0000
        /*0052*/ 	.short	0x0000
        /*0054*/ 	.byte	0x00, 0xf5, 0x21, 0x00


	//----- nvinfo : EIATTR_SPARSE_MMA_MASK
	.align		4
.L_134:
        /*0058*/ 	.byte	0x03, 0x50
        /*005a*/ 	.short	0x0000


	//----- nvinfo : EIATTR_MAXREG_COUNT
	.align		4
        /*005c*/ 	.byte	0x03, 0x1b
        /*005e*/ 	.short	0x00ff


	//----- nvinfo : EIATTR_MERCURY_ISA_VERSION
	.align		4
        /*0060*/ 	.byte	0x03, 0x5f
        /*0062*/ 	.short	0x0101


	//----- nvinfo : EIATTR_VRC_CTA_INIT_COUNT
	.align		4
        /*0064*/ 	.byte	0x02, 0x4a
	.zero		1
	.zero		1


	//----- nvinfo : EIATTR_EXIT_INSTR_OFFSETS
	.align		4
        /*0068*/ 	.byte	0x04, 0x1c
        /*006a*/ 	.short	(.L_136 - .L_135)


	//   ....[0]....
.L_135:
        /*006c*/ 	.word	0x00000080


	//   ....[1]....
        /*0070*/ 	.word	0x000001c0


	//   ....[2]....
        /*0074*/ 	.word	0x000010d0


	//----- nvinfo : EIATTR_CRS_STACK_SIZE
	.align		4
.L_136:
        /*0078*/ 	.byte	0x04, 0x1e
        /*007a*/ 	.short	(.L_138 - .L_137)
.L_137:
        /*007c*/ 	.word	0x00000000


	//----- nvinfo : EIATTR_CBANK_PARAM_SIZE
	.align		4
.L_138:
        /*0080*/ 	.byte	0x03, 0x19
        /*0082*/ 	.short	0x0024


	//----- nvinfo : EIATTR_PARAM_CBANK
	.align		4
        /*0084*/ 	.byte	0x04, 0x0a
        /*0086*/ 	.short	(.L_140 - .L_139)
	.align		4
.L_139:
        /*0088*/ 	.word	index@(.nv.constant0._Z21applyWindForce_KernelP6float3S0_iiS_)
        /*008c*/ 	.short	0x0380
        /*008e*/ 	.short	0x0024


	//----- nvinfo : EIATTR_SW_WAR
	.align		4
.L_140:
        /*0090*/ 	.byte	0x04, 0x36
        /*0092*/ 	.short	(.L_142 - .L_141)
.L_141:
        /*0094*/ 	.word	0x00000008
.L_142:


//--------------------- .nv.info._Z15addforce_KernelP6float3S_ --------------------------
	.section	.nv.info._Z15addforce_KernelP6float3S_,"",@"SHT_CUDA_INFO"
	.sectionflags	@""
	.align	4


	//----- nvinfo : EIATTR_CUDA_API_VERSION
	.align		4
        /*0000*/ 	.byte	0x04, 0x37
        /*0002*/ 	.short	(.L_144 - .L_143)
.L_143:
        /*0004*/ 	.word	0x00000082


	//----- nvinfo : EIATTR_KPARAM_INFO
	.align		4
.L_144:
        /*0008*/ 	.byte	0x04, 0x17
        /*000a*/ 	.short	(.L_146 - .L_145)
.L_145:
        /*000c*/ 	.word	0x00000000
        /*0010*/ 	.short	0x0001
        /*0012*/ 	.short	0x0008
        /*0014*/ 	.byte	0x00, 0xf0, 0x31, 0x00


	//----- nvinfo : EIATTR_KPARAM_INFO
	.align		4
.L_146:
        /*0018*/ 	.byte	0x04, 0x17
        /*001a*/ 	.short	(.L_148 - .L_147)
.L_147:
        /*001c*/ 	.word	0x00000000
        /*0020*/ 	.short	0x0000
        /*0022*/ 	.short	0x0000
        /*0024*/ 	.byte	0x00, 0xf5, 0x21, 0x00


	//----- nvinfo : EIATTR_SPARSE_MMA_MASK
	.align		4
.L_148:
        /*0028*/ 	.byte	0x03, 0x50
        /*002a*/ 	.short	0x0000


	//----- nvinfo : EIATTR_MAXREG_COUNT
	.align		4
        /*002c*/ 	.byte	0x03, 0x1b
        /*002e*/ 	.short	0x00ff


	//----- nvinfo : EIATTR_MERCURY_ISA_VERSION
	.align		4
        /*0030*/ 	.byte	0x03, 0x5f
        /*0032*/ 	.short	0x0101


	//----- nvinfo : EIATTR_VRC_CTA_INIT_COUNT
	.align		4
        /*0034*/ 	.byte	0x02, 0x4a
	.zero		1
	.zero		1


	//----- nvinfo : EIATTR_EXIT_INSTR_OFFSETS
	.align		4
        /*0038*/ 	.byte	0x04, 0x1c
        /*003a*/ 	.short	(.L_150 - .L_149)


	//   ....[0]....
.L_149:
        /*003c*/ 	.word	0x000000d0


	//----- nvinfo : EIATTR_CBANK_PARAM_SIZE
	.align		4
.L_150:
        /*0040*/ 	.byte	0x03, 0x19
        /*0042*/ 	.short	0x0014


	//----- nvinfo : EIATTR_PARAM_CBANK
	.align		4
        /*0044*/ 	.byte	0x04, 0x0a
        /*0046*/ 	.short	(.L_152 - .L_151)
	.align		4
.L_151:
        /*0048*/ 	.word	index@(.nv.constant0._Z15addforce_KernelP6float3S_)
        /*004c*/ 	.short	0x0380
        /*004e*/ 	.short	0x0014


	//----- nvinfo : EIATTR_SW_WAR
	.align		4
.L_152:
        /*0050*/ 	.byte	0x04, 0x36
        /*0052*/ 	.short	(.L_154 - .L_153)
.L_153:
        /*0054*/ 	.word	0x00000008
.L_154:


//--------------------- .nv.callgraph             --------------------------
	.section	.nv.callgraph,"",@"SHT_CUDA_CALLGRAPH"
	.align	4
	.sectionentsize	8
	.align		4
        /*0000*/ 	.word	0x00000000
	.align		4
        /*0004*/ 	.word	0xffffffff
	.align		4
        /*0008*/ 	.word	0x00000000
	.align		4
        /*000c*/ 	.word	0xfffffffe
	.align		4
        /*0010*/ 	.word	0x00000000
	.align		4
        /*0014*/ 	.word	0xfffffffd
	.align		4
        /*0018*/ 	.word	0x00000000
	.align		4
        /*001c*/ 	.word	0xfffffffc


//--------------------- .nv.constant4             --------------------------
	.section	.nv.constant4,"a",@progbits
	.align	8
	.align		8
.nv.constant4:
        /*0000*/ 	.dword	GPUcrossProduct


//--------------------- .text._Z13render_KernelP6float3S0_S0_S0_ii --------------------------
	.section	.text._Z13render_KernelP6float3S0_S0_S0_ii,"ax",@progbits
	.align	128
        .global         _Z13render_KernelP6float3S0_S0_S0_ii
        .type           _Z13render_KernelP6float3S0_S0_S0_ii,@function
        .size           _Z13render_KernelP6float3S0_S0_S0_ii,(.L_x_57 - _Z13render_KernelP6float3S0_S0_S0_ii)
        .other          _Z13render_KernelP6float3S0_S0_S0_ii,@"STO_CUDA_ENTRY STV_DEFAULT"
_Z13render_KernelP6float3S0_S0_S0_ii:
.text._Z13render_KernelP6float3S0_S0_S0_ii:
[----:B------:R-:W-:Y:S01]  /*0000*/  LDC R1, c[0x0][0x37c] ;  /* 0x0000df00ff017b82 */ /* 0x000fe20000000800 */
[----:B------:R-:W0:Y:S07]  /*0010*/  S2R R13, SR_TID.X ;  /* 0x00000000000d7919 */ /* 0x000e2e0000002100 */
[----:B------:R-:W1:Y:S08]  /*0020*/  LDC R0, c[0x0][0x360] ;  /* 0x0000d800ff007b82 */ /* 0x000e700000000800 */
[----:B------:R-:W1:Y:S08]  /*0030*/  LDC.64 R2, c[0x0][0x3a0] ;  /* 0x0000e800ff027b82 */ /* 0x000e700000000a00 */
[----:B------:R-:W0:Y:S01]  /*0040*/  S2UR UR4, SR_CTAID.X ;  /* 0x00000000000479c3 */ /* 0x000e220000002500 */
[----:B-1----:R-:W-:-:S02]  /*0050*/  IMAD R2, R3, R2, -R0 ;  /* 0x0000000203027224 */ /* 0x002fc400078e0a00 */
[----:B0-----:R-:W-:-:S05]  /*0060*/  IMAD R13, R0, UR4, R13 ;  /* 0x00000004000d7c24 */ /* 0x001fca000f8e020d */
[----:B------:R-:W-:-:S13]  /*0070*/  ISETP.GE.U32.AND P0, PT, R13, R2, PT ;  /* 0x000000020d00720c */ /* 0x000fda0003f06070 */
[----:B------:R-:W-:Y:S05]  /*0080*/  @P0 EXIT ;  /* 0x000000000000094d */ /* 0x000fea0003800000 */
[----:B------:R-:W0:Y:S01]  /*0090*/  I2F.U32.RP R4, R0 ;  /* 0x0000000000047306 */ /* 0x000e220000209000 */
[----:B------:R-:W-:-:S07]  /*00a0*/  ISETP.NE.U32.AND P1, PT, R0, RZ, PT ;  /* 0x000000ff0000720c */ /* 0x000fce0003f25070 */
[----:B0-----:R-:W0:Y:S02]  /*00b0*/  MUFU.RCP R4, R4 ;  /* 0x0000000400047308 */ /* 0x001e240000001000 */
[----:B0-----:R-:W-:-:S06]  /*00c0*/  IADD3 R2, PT, PT, R4, 0xffffffe, RZ ;  /* 0x0ffffffe04027810 */ /* 0x001fcc0007ffe0ff */
[----:B------:R0:W1:Y:S02]  /*00d0*/  F2I.FTZ.U32.TRUNC.NTZ R3, R2 ;  /* 0x0000000200037305 */ /* 0x000064000021f000 */
[----:B0-----:R-:W-:Y:S01]  /*00e0*/  HFMA2 R2, -RZ, RZ, 0, 0 ;  /* 0x00000000ff027431 */ /* 0x001fe200000001ff */
[----:B-1----:R-:W-:-:S05]  /*00f0*/  IADD3 R5, PT, PT, RZ, -R3, RZ ;  /* 0x80000003ff057210 */ /* 0x002fca0007ffe0ff */
[----:B------:R-:W-:-:S04]  /*0100*/  IMAD R5, R5, R0, RZ ;  /* 0x0000000005057224 */ /* 0x000fc800078e02ff */
[----:B------:R-:W-:Y:S01]  /*0110*/  IMAD.HI.U32 R6, R3, R5, R2 ;  /* 0x0000000503067227 */ /* 0x000fe200078e0002 */
[----:B------:R-:W-:-:S05]  /*0120*/  IADD3 R2, PT, PT, R0, -0x1, RZ ;  /* 0xffffffff00027810 */ /* 0x000fca0007ffe0ff */
[----:B------:R-:W-:-:S05]  /*0130*/  IMAD.HI.U32 R6, R6, R13, RZ ;  /* 0x0000000d06067227 */ /* 0x000fca00078e00ff */
[----:B------:R-:W-:-:S05]  /*0140*/  IADD3 R6, PT, PT, -R6, RZ, RZ ;  /* 0x000000ff06067210 */ /* 0x000fca0007ffe1ff */
[----:B------:R-:W-:-:S05]  /*0150*/  IMAD R3, R0, R6, R13 ;  /* 0x0000000600037224 */ /* 0x000fca00078e020d */
[----:B------:R-:W-:-:S13]  /*0160*/  ISETP.GE.U32.AND P0, PT, R3, R0, PT ;  /* 0x000000000300720c */ /* 0x000fda0003f06070 */
[----:B------:R-:W-:-:S04]  /*0170*/  @P0 IADD3 R3, PT, PT, R3, -R0, RZ ;  /* 0x8000000003030210 */ /* 0x000fc80007ffe0ff */
[----:B------:R-:W-:-:S13]  /*0180*/  ISETP.GE.U32.AND P0, PT, R3, R0, PT ;  /* 0x000000000300720c */ /* 0x000fda0003f06070 */
[-C--:B------:R-:W-:Y:S02]  /*0190*/  @P0 IADD3 R3, PT, PT, R3, -R0.reuse, RZ ;  /* 0x8000000003030210 */ /* 0x080fe40007ffe0ff */
[----:B------:R-:W-:-:S04]  /*01a0*/  @!P1 LOP3.LUT R3, RZ, R0, RZ, 0x33, !PT ;  /* 0x00000000ff039212 */ /* 0x000fc800078e33ff */
[----:B------:R-:W-:-:S13]  /*01b0*/  ISETP.GE.U32.AND P0, PT, R3, R2, PT ;  /* 0x000000020300720c */ /* 0x000fda0003f06070 */
[----:B------:R-:W-:Y:S05]  /*01c0*/  @P0 EXIT ;  /* 0x000000000000094d */ /* 0x000fea0003800000 */
[----:B------:R-:W0:Y:S01]  /*01d0*/  LDC.64 R10, c[0x0][0x390] ;  /* 0x0000e400ff0a7b82 */ /* 0x000e220000000a00 */
[----:B------:R-:W1:Y:S07]  /*01e0*/  LDCU.64 UR4, c[0x0][0x358] ;  /* 0x00006b00ff0477ac */ /* 0x000e6e0008000a00 */
[----:B------:R-:W2:Y:S08]  /*01f0*/  LDC.64 R4, c[0x0][0x398] ;  /* 0x0000e600ff047b82 */ /* 0x000eb00000000a00 */
[----:B------:R-:W3:Y:S01]  /*0200*/  LDC.64 R2, c[0x0][0x380] ;  /* 0x0000e000ff027b82 */ /* 0x000ee20000000a00 */
[----:B0-----:R-:W-:-:S07]  /*0210*/  IMAD.WIDE R8, R13, 0xc, R10 ;  /* 0x0000000c0d087825 */ /* 0x001fce00078e020a */
[----:B------:R-:W0:Y:S01]  /*0220*/  LDC.64 R14, c[0x0][0x388] ;  /* 0x0000e200ff0e7b82 */ /* 0x000e220000000a00 */
[----:B-1----:R-:W4:Y:S01]  /*0230*/  LDG.E R23, desc[UR4][R8.64] ;  /* 0x0000000408177981 */ /* 0x002f22000c1e1900 */
[----:B--2---:R-:W-:-:S03]  /*0240*/  IMAD.WIDE R6, R13, 0xc, R4 ;  /* 0x0000000c0d067825 */ /* 0x004fc600078e0204 */
[----:B------:R-:W2:Y:S04]  /*0250*/  LDG.E R25, desc[UR4][R8.64+0x4] ;  /* 0x0000040408197981 */ /* 0x000ea8000c1e1900 */
[----:B------:R-:W5:Y:S04]  /*0260*/  LDG.E R27, desc[UR4][R8.64+0x8] ;  /* 0x00000804081b7981 */ /* 0x000f68000c1e1900 */
[----:B------:R-:W5:Y:S04]  /*0270*/  LDG.E R29, desc[UR4][R6.64] ;  /* 0x00000004061d7981 */ /* 0x000f68000c1e1900 */
[----:B------:R-:W5:Y:S04]  /*0280*/  LDG.E R16, desc[UR4][R6.64+0x4] ;  /* 0x0000040406107981 */ /* 0x000f68000c1e1900 */
[----:B------:R-:W5:Y:S01]  /*0290*/  LDG.E R17, desc[UR4][R6.64+0x8] ;  /* 0x0000080406117981 */ /* 0x000f62000c1e1900 */
[C---:B------:R-:W-:Y:S01]  /*02a0*/  IMAD R21, R13.reuse, 0x6, RZ ;  /* 0x000000060d157824 */ /* 0x040fe200078e02ff */
[----:B------:R-:W-:-:S03]  /*02b0*/  IADD3 R19, PT, PT, R13, R0, RZ ;  /* 0x000000000d137210 */ /* 0x000fc60007ffe0ff */
[----:B---3--:R-:W-:-:S04]  /*02c0*/  IMAD.WIDE R2, R21, 0xc, R2 ;  /* 0x0000000c15027825 */ /* 0x008fc800078e0202 */
[----:B0-----:R-:W-:-:S04]  /*02d0*/  IMAD.WIDE R12, R21, 0xc, R14 ;  /* 0x0000000c150c7825 */ /* 0x001fc800078e020e */
[----:B------:R-:W-:-:S04]  /*02e0*/  IMAD.WIDE.U32 R14, R19, 0xc, R10 ;  /* 0x0000000c130e7825 */ /* 0x000fc800078e000a */
[C---:B------:R-:W-:Y:S01]  /*02f0*/  IMAD.WIDE.U32 R20, R19.reuse, 0xc, R4 ;  /* 0x0000000c13147825 */ /* 0x040fe200078e0004 */
[----:B----4-:R0:W-:Y:S04]  /*0300*/  STG.E desc[UR4][R2.64], R23 ;  /* 0x0000001702007986 */ /* 0x0101e8000c101904 */
[----:B--2---:R1:W-:Y:S04]  /*0310*/  STG.E desc[UR4][R2.64+0x4], R25 ;  /* 0x0000041902007986 */ /* 0x0043e8000c101904 */
[----:B-----5:R2:W-:Y:S04]  /*0320*/  STG.E desc[UR4][R2.64+0x8], R27 ;  /* 0x0000081b02007986 */ /* 0x0205e8000c101904 */
[----:B------:R-:W-:Y:S04]  /*0330*/  STG.E desc[UR4][R12.64], R29 ;  /* 0x0000001d0c007986 */ /* 0x000fe8000c101904 */
[----:B------:R-:W-:Y:S04]  /*0340*/  STG.E desc[UR4][R12.64+0x4], R16 ;  /* 0x000004100c007986 */ /* 0x000fe8000c101904 */
[----:B------:R3:W-:Y:S04]  /*0350*/  STG.E desc[UR4][R12.64+0x8], R17 ;  /* 0x000008110c007986 */ /* 0x0007e8000c101904 */
[----:B------:R-:W4:Y:S04]  /*0360*/  LDG.E R0, desc[UR4][R14.64] ;  /* 0x000000040e007981 */ /* 0x000f28000c1e1900 */
[----:B------:R-:W5:Y:S04]  /*0370*/  LDG.E R18, desc[UR4][R14.64+0x4] ;  /* 0x000004040e127981 */ /* 0x000f68000c1e1900 */
[----:B------:R-:W3:Y:S04]  /*0380*/  LDG.E R22, desc[UR4][R14.64+0x8] ;  /* 0x000008040e167981 */ /* 0x000ee8000c1e1900 */
[----:B0-----:R-:W3:Y:S04]  /*0390*/  LDG.E R23, desc[UR4][R20.64] ;  /* 0x0000000414177981 */ /* 0x001ee8000c1e1900 */
[----:B-1----:R-:W3:Y:S04]  /*03a0*/  LDG.E R25, desc[UR4][R20.64+0x4] ;  /* 0x0000040414197981 */ /* 0x002ee8000c1e1900 */
[----:B--2---:R-:W2:Y:S04]  /*03b0*/  LDG.E R27, desc[UR4][R20.64+0x8] ;  /* 0x00000804141b7981 */ /* 0x004ea8000c1e1900 */
[----:B----4-:R0:W-:Y:S04]  /*03c0*/  STG.E desc[UR4][R2.64+0xc], R0 ;  /* 0x00000c0002007986 */ /* 0x0101e8000c101904 */
[----:B-----5:R-:W-:Y:S04]  /*03d0*/  STG.E desc[UR4][R2.64+0x10], R18 ;  /* 0x0000101202007986 */ /* 0x020fe8000c101904 */
[----:B---3--:R-:W-:Y:S04]  /*03e0*/  STG.E desc[UR4][R2.64+0x14], R22 ;  /* 0x0000141602007986 */ /* 0x008fe8000c101904 */
[----:B------:R1:W-:Y:S04]  /*03f0*/  STG.E desc[UR4][R12.64+0xc], R23 ;  /* 0x00000c170c007986 */ /* 0x0003e8000c101904 */
[----:B------:R3:W-:Y:S04]  /*0400*/  STG.E desc[UR4][R12.64+0x10], R25 ;  /* 0x000010190c007986 */ /* 0x0007e8000c101904 */
[----:B--2---:R2:W-:Y:S04]  /*0410*/  STG.E desc[UR4][R12.64+0x14], R27 ;  /* 0x0000141b0c007986 */ /* 0x0045e8000c101904 */
[----:B------:R-:W4:Y:S04]  /*0420*/  LDG.E R17, desc[UR4][R8.64+0xc] ;  /* 0x00000c0408117981 */ /* 0x000f28000c1e1900 */
[----:B------:R-:W5:Y:S04]  /*0430*/  LDG.E R29, desc[UR4][R8.64+0x10] ;  /* 0x00001004081d7981 */ /* 0x000f68000c1e1900 */
[----:B------:R-:W3:Y:S04]  /*0440*/  LDG.E R16, desc[UR4][R8.64+0x14] ;  /* 0x0000140408107981 */ /* 0x000ee8000c1e1900 */
[----:B------:R-:W2:Y:S04]  /*0450*/  LDG.E R24, desc[UR4][R6.64+0xc] ;  /* 0x00000c0406187981 */ /* 0x000ea8000c1e1900 */
[----:B------:R-:W2:Y:S04]  /*0460*/  LDG.E R26, desc[UR4][R6.64+0x10] ;  /* 0x00001004061a7981 */ /* 0x000ea8000c1e1900 */
[----:B0-----:R-:W2:Y:S04]  /*0470*/  LDG.E R0, desc[UR4][R6.64+0x14] ;  /* 0x0000140406007981 */ /* 0x001ea8000c1e1900 */
[----:B----4-:R0:W-:Y:S04]  /*0480*/  STG.E desc[UR4][R2.64+0x18], R17 ;  /* 0x0000181102007986 */ /* 0x0101e8000c101904 */
[----:B-----5:R4:W-:Y:S04]  /*0490*/  STG.E desc[UR4][R2.64+0x1c], R29 ;  /* 0x00001c1d02007986 */ /* 0x0209e8000c101904 */
[----:B---3--:R-:W-:Y:S04]  /*04a0*/  STG.E desc[UR4][R2.64+0x20], R16 ;  /* 0x0000201002007986 */ /* 0x008fe8000c101904 */
[----:B--2---:R-:W-:Y:S04]  /*04b0*/  STG.E desc[UR4][R12.64+0x18], R24 ;  /* 0x000018180c007986 */ /* 0x004fe8000c101904 */
[----:B------:R-:W-:Y:S04]  /*04c0*/  STG.E desc[UR4][R12.64+0x1c], R26 ;  /* 0x00001c1a0c007986 */ /* 0x000fe8000c101904 */
[----:B------:R2:W-:Y:S04]  /*04d0*/  STG.E desc[UR4][R12.64+0x20], R0 ;  /* 0x000020000c007986 */ /* 0x0005e8000c101904 */
[----:B-1----:R-:W3:Y:S04]  /*04e0*/  LDG.E R23, desc[UR4][R8.64+0xc] ;  /* 0x00000c0408177981 */ /* 0x002ee8000c1e1900 */
[----:B------:R-:W5:Y:S04]  /*04f0*/  LDG.E R25, desc[UR4][R8.64+0x10] ;  /* 0x0000100408197981 */ /* 0x000f68000c1e1900 */
[----:B------:R-:W4:Y:S04]  /*0500*/  LDG.E R27, desc[UR4][R8.64+0x14] ;  /* 0x00001404081b7981 */ /* 0x000f28000c1e1900 */
[----:B------:R-:W2:Y:S04]  /*0510*/  LDG.E R18, desc[UR4][R6.64+0xc] ;  /* 0x00000c0406127981 */ /* 0x000ea8000c1e1900 */
[----:B------:R-:W2:Y:S04]  /*0520*/  LDG.E R22, desc[UR4][R6.64+0x10] ;  /* 0x0000100406167981 */ /* 0x000ea8000c1e1900 */
[----:B0-----:R-:W2:Y:S04]  /*0530*/  LDG.E R17, desc[UR4][R6.64+0x14] ;  /* 0x0000140406117981 */ /* 0x001ea8000c1e1900 */
[----:B---3--:R0:W-:Y:S04]  /*0540*/  STG.E desc[UR4][R2.64+0x24], R23 ;  /* 0x0000241702007986 */ /* 0x0081e8000c101904 */
[----:B-----5:R-:W-:Y:S04]  /*0550*/  STG.E desc[UR4][R2.64+0x28], R25 ;  /* 0x0000281902007986 */ /* 0x020fe8000c101904 */
[----:B----4-:R-:W-:Y:S04]  /*0560*/  STG.E desc[UR4][R2.64+0x2c], R27 ;  /* 0x00002c1b02007986 */ /* 0x010fe8000c101904 */
[----:B--2---:R-:W-:Y:S04]  /*0570*/  STG.E desc[UR4][R12.64+0x24], R18 ;  /* 0x000024120c007986 */ /* 0x004fe8000c101904 */
[----:B------:R-:W-:Y:S04]  /*0580*/  STG.E desc[UR4][R12.64+0x28], R22 ;  /* 0x000028160c007986 */ /* 0x000fe8000c101904 */
[----:B------:R1:W-:Y:S04]  /*0590*/  STG.E desc[UR4][R12.64+0x2c], R17 ;  /* 0x00002c110c007986 */ /* 0x0003e8000c101904 */
[----:B------:R-:W2:Y:S04]  /*05a0*/  LDG.E R29, desc[UR4][R14.64] ;  /* 0x000000040e1d7981 */ /* 0x000ea8000c1e1900 */
[----:B------:R-:W3:Y:S04]  /*05b0*/  LDG.E R9, desc[UR4][R14.64+0x4] ;  /* 0x000004040e097981 */ /* 0x000ee8000c1e1900 */
[----:B------:R-:W4:Y:S04]  /*05c0*/  LDG.E R0, desc[UR4][R14.64+0x8] ;  /* 0x000008040e007981 */ /* 0x000f28000c1e1900 */
[----:B------:R-:W5:Y:S04]  /*05d0*/  LDG.E R8, desc[UR4][R20.64] ;  /* 0x0000000414087981 */ /* 0x000f68000c1e1900 */
[----:B------:R-:W5:Y:S04]  /*05e0*/  LDG.E R7, desc[UR4][R20.64+0x4] ;  /* 0x0000040414077981 */ /* 0x000f68000c1e1900 */
[----:B0-----:R-:W5:Y:S01]  /*05f0*/  LDG.E R23, desc[UR4][R20.64+0x8] ;  /* 0x0000080414177981 */ /* 0x001f62000c1e1900 */
[----:B------:R-:W-:-:S05]  /*0600*/  IADD3 R19, PT, PT, R19, 0x1, RZ ;  /* 0x0000000113137810 */ /* 0x000fca0007ffe0ff */
[----:B------:R-:W-:-:S04]  /*0610*/  IMAD.WIDE.U32 R10, R19, 0xc, R10 ;  /* 0x0000000c130a7825 */ /* 0x000fc800078e000a */
[----:B------:R-:W-:Y:S01]  /*0620*/  IMAD.WIDE.U32 R4, R19, 0xc, R4 ;  /* 0x0000000c13047825 */ /* 0x000fe200078e0004 */
[----:B--2---:R-:W-:Y:S04]  /*0630*/  STG.E desc[UR4][R2.64+0x30], R29 ;  /* 0x0000301d02007986 */ /* 0x004fe8000c101904 */
[----:B---3--:R-:W-:Y:S04]  /*0640*/  STG.E desc[UR4][R2.64+0x34], R9 ;  /* 0x0000340902007986 */ /* 0x008fe8000c101904 */
[----:B----4-:R-:W-:Y:S04]  /*0650*/  STG.E desc[UR4][R2.64+0x38], R0 ;  /* 0x0000380002007986 */ /* 0x010fe8000c101904 */
[----:B-----5:R-:W-:Y:S04]  /*0660*/  STG.E desc[UR4][R12.64+0x30], R8 ;  /* 0x000030080c007986 */ /* 0x020fe8000c101904 */
[----:B------:R-:W-:Y:S04]  /*0670*/  STG.E desc[UR4][R12.64+0x34], R7 ;  /* 0x000034070c007986 */ /* 0x000fe8000c101904 */
[----:B------:R-:W-:Y:S04]  /*0680*/  STG.E desc[UR4][R12.64+0x38], R23 ;  /* 0x000038170c007986 */ /* 0x000fe8000c101904 */
[----:B------:R-:W2:Y:S04]  /*0690*/  LDG.E R15, desc[UR4][R10.64] ;  /* 0x000000040a0f7981 */ /* 0x000ea8000c1e1900 */
[----:B-1----:R-:W3:Y:S04]  /*06a0*/  LDG.E R17, desc[UR4][R10.64+0x4] ;  /* 0x000004040a117981 */ /* 0x002ee8000c1e1900 */
[----:B------:R-:W4:Y:S04]  /*06b0*/  LDG.E R19, desc[UR4][R10.64+0x8] ;  /* 0x000008040a137981 */ /* 0x000f28000c1e1900 */
[----:B------:R-:W5:Y:S04]  /*06c0*/  LDG.E R21, desc[UR4][R4.64] ;  /* 0x0000000404157981 */ /* 0x000f68000c1e1900 */
[----:B------:R-:W5:Y:S04]  /*06d0*/  LDG.E R25, desc[UR4][R4.64+0x4] ;  /* 0x0000040404197981 */ /* 0x000f68000c1e1900 */
[----:B------:R-:W5:Y:S04]  /*06e0*/  LDG.E R27, desc[UR4][R4.64+0x8] ;  /* 0x00000804041b7981 */ /* 0x000f68000c1e1900 */
[----:B--2---:R-:W-:Y:S04]  /*06f0*/  STG.E desc[UR4][R2.64+0x3c], R15 ;  /* 0x00003c0f02007986 */ /* 0x004fe8000c101904 */
[----:B---3--:R-:W-:Y:S04]  /*0700*/  STG.E desc[UR4][R2.64+0x40], R17 ;  /* 0x0000401102007986 */ /* 0x008fe8000c101904 */
[----:B----4-:R-:W-:Y:S04]  /*0710*/  STG.E desc[UR4][R2.64+0x44], R19 ;  /* 0x0000441302007986 */ /* 0x010fe8000c101904 */
[----:B-----5:R-:W-:Y:S04]  /*0720*/  STG.E desc[UR4][R12.64+0x3c], R21 ;  /* 0x00003c150c007986 */ /* 0x020fe8000c101904 */
[----:B------:R-:W-:Y:S04]  /*0730*/  STG.E desc[UR4][R12.64+0x40], R25 ;  /* 0x000040190c007986 */ /* 0x000fe8000c101904 */
[----:B------:R-:W-:Y:S01]  /*0740*/  STG.E desc[UR4][R12.64+0x44], R27 ;  /* 0x0000441b0c007986 */ /* 0x000fe2000c101904 */
[----:B------:R-:W-:Y:S05]  /*0750*/  EXIT ;  /* 0x000000000000794d */ /* 0x000fea0003800000 */
.L_x_0:
[----:B------:R-:W-:-:S00]  /*0760*/  BRA `(.L_x_0) ;  /* 0xfffffffc00fc7947 */ /* 0x000fc0000383ffff */
[----:B------:R-:W-:-:S00]  /*0770*/  NOP ;  /* 0x0000000000007918 */ /* 0x000fc00000000000 */
        /* <DEDUP_REMOVED lines=8> */
.L_x_57:


//--------------------- .text._Z22calculateNormal_KernelP6float3S0_ii --------------------------
	.section	.text._Z22calculateNormal_KernelP6float3S0_ii,"ax",@progbits
	.align	128
        .global         _Z22calculateNormal_KernelP6float3S0_ii
        .type           _Z22calculateNormal_KernelP6float3S0_ii,@function
        .size           _Z22calculateNormal_KernelP6float3S0_ii,(.L_x_58 - _Z22calculateNormal_KernelP6float3S0_ii)
        .other          _Z22calculateNormal_KernelP6float3S0_ii,@"STO_CUDA_ENTRY STV_DEFAULT"
_Z22calculateNormal_KernelP6float3S0_ii:
.text._Z22calculateNormal_KernelP6float3S0_ii:
        /* <DEDUP_REMOVED lines=30> */
[----:B------:R-:W1:Y:S01]  /*01e0*/  LDCU.64 UR4, c[0x0][0x358] ;  /* 0x00006b00ff0477ac */ /* 0x000e620008000a00 */
[----:B------:R-:W-:-:S06]  /*01f0*/  IADD3 R15, PT, PT, R11, R0, RZ ;  /* 0x000000000b0f7210 */ /* 0x000fcc0007ffe0ff */
[----:B------:R-:W2:Y:S01]  /*0200*/  LDC.64 R8, c[0x0][0x388] ;  /* 0x0000e200ff087b82 */ /* 0x000ea20000000a00 */
[----:B0-----:R-:W-:-:S04]  /*0210*/  IMAD.WIDE R2, R11, 0xc, R6 ;  /* 0x0000000c0b027825 */ /* 0x001fc800078e0206 */
[----:B------:R-:W-:Y:S01]  /*0220*/  IMAD.WIDE.U32 R4, R15, 0xc, R6 ;  /* 0x0000000c0f047825 */ /* 0x000fe200078e0006 */
[----:B-1----:R-:W3:Y:S04]  /*0230*/  LDG.E R14, desc[UR4][R2.64] ;  /* 0x00000004020e7981 */ /* 0x002ee8000c1e1900 */
[----:B------:R-:W3:Y:S04]  /*0240*/  LDG.E R17, desc[UR4][R4.64] ;  /* 0x0000000404117981 */ /* 0x000ee8000c1e1900 */
[----:B------:R-:W4:Y:S04]  /*0250*/  LDG.E R21, desc[UR4][R2.64+0xc] ;  /* 0x00000c0402157981 */ /* 0x000f28000c1e1900 */
[----:B------:R-:W5:Y:S04]  /*0260*/  LDG.E R12, desc[UR4][R2.64+0x4] ;  /* 0x00000404020c7981 */ /* 0x000f68000c1e1900 */
[----:B------:R-:W5:Y:S04]  /*0270*/  LDG.E R19, desc[UR4][R4.64+0x4] ;  /* 0x0000040404137981 */ /* 0x000f68000c1e1900 */
[----:B------:R-:W5:Y:S04]  /*0280*/  LDG.E R23, desc[UR4][R2.64+0x10] ;  /* 0x0000100402177981 */ /* 0x000f68000c1e1900 */
[----:B------:R-:W5:Y:S04]  /*0290*/  LDG.E R13, desc[UR4][R2.64+0x8] ;  /* 0x00000804020d7981 */ /* 0x000f68000c1e1900 */
[----:B------:R-:W5:Y:S04]  /*02a0*/  LDG.E R16, desc[UR4][R4.64+0x8] ;  /* 0x0000080404107981 */ /* 0x000f68000c1e1900 */
[----:B------:R-:W5:Y:S01]  /*02b0*/  LDG.E R18, desc[UR4][R2.64+0x14] ;  /* 0x0000140402127981 */ /* 0x000f62000c1e1900 */
[----:B--2---:R-:W-:-:S04]  /*02c0*/  IMAD.WIDE R8, R11, 0xc, R8 ;  /* 0x0000000c0b087825 */ /* 0x004fc800078e0208 */
[C---:B---3--:R-:W-:Y:S01]  /*02d0*/  FADD R10, -R14.reuse, R17 ;  /* 0x000000110e0a7221 */ /* 0x048fe20000000100 */
[----:B------:R-:W-:Y:S01]  /*02e0*/  IADD3 R17, PT, PT, R15, 0x1, RZ ;  /* 0x000000010f117810 */ /* 0x000fe20007ffe0ff */
[----:B----4-:R-:W-:Y:S01]  /*02f0*/  FADD R14, -R14, R21 ;  /* 0x000000150e0e7221 */ /* 0x010fe20000000100 */
[----:B------:R-:W-:-:S03]  /*0300*/  IMAD R21, R0, 0xc, RZ ;  /* 0x0000000c00157824 */ /* 0x000fc600078e02ff */
[----:B------:R-:W-:-:S04]  /*0310*/  IMAD.WIDE.U32 R6, R17, 0xc, R6 ;  /* 0x0000000c11067825 */ /* 0x000fc800078e0006 */
[C---:B-----5:R-:W-:Y:S01]  /*0320*/  FADD R19, -R12.reuse, R19 ;  /* 0x000000130c137221 */ /* 0x060fe20000000100 */
[----:B------:R-:W-:-:S03]  /*0330*/  FADD R23, -R12, R23 ;  /* 0x000000170c177221 */ /* 0x000fc60000000100 */
[----:B------:R-:W-:Y:S01]  /*0340*/  FMUL R15, R19, R14 ;  /* 0x0000000e130f7220 */ /* 0x000fe20000400000 */
[----:B------:R-:W-:-:S03]  /*0350*/  IADD3 R12, P0, PT, R21, R8, RZ ;  /* 0x00000008150c7210 */ /* 0x000fc60007f1e0ff */
[----:B------:R-:W-:Y:S01]  /*0360*/  FFMA R15, R10, R23, -R15 ;  /* 0x000000170a0f7223 */ /* 0x000fe2000000080f */
[----:B------:R-:W-:-:S04]  /*0370*/  FADD R11, -R13, R16 ;  /* 0x000000100d0b7221 */ /* 0x000fc80000000100 */
[----:B------:R-:W-:Y:S01]  /*0380*/  STG.E desc[UR4][R8.64+0x8], R15 ;  /* 0x0000080f08007986 */ /* 0x000fe2000c101904 */
[----:B------:R-:W-:Y:S01]  /*0390*/  FADD R18, -R13, R18 ;  /* 0x000000120d127221 */ /* 0x000fe20000000100 */
[----:B------:R-:W-:Y:S01]  /*03a0*/  FMUL R0, R11, R23 ;  /* 0x000000170b007220 */ /* 0x000fe20000400000 */
[----:B------:R-:W-:Y:S02]  /*03b0*/  IADD3.X R13, PT, PT, RZ, R9, RZ, P0, !PT ;  /* 0x00000009ff0d7210 */ /* 0x000fe400007fe4ff */
[-C--:B------:R-:W-:Y:S01]  /*03c0*/  FMUL R16, R10, R18.reuse ;  /* 0x000000120a107220 */ /* 0x080fe20000400000 */
[----:B------:R-:W-:-:S03]  /*03d0*/  FFMA R19, R19, R18, -R0 ;  /* 0x0000001213137223 */ /* 0x000fc60000000800 */
[----:B------:R-:W-:Y:S02]  /*03e0*/  FFMA R11, R11, R14, -R16 ;  /* 0x0000000e0b0b7223 */ /* 0x000fe40000000810 */
[----:B------:R-:W-:Y:S04]  /*03f0*/  STG.E desc[UR4][R8.64], R19 ;  /* 0x0000001308007986 */ /* 0x000fe8000c101904 */
[----:B------:R-:W-:Y:S04]  /*0400*/  STG.E desc[UR4][R8.64+0x4], R11 ;  /* 0x0000040b08007986 */ /* 0x000fe8000c101904 */
[----:B------:R-:W-:Y:S04]  /*0410*/  STG.E desc[UR4][R12.64], R19 ;  /* 0x000000130c007986 */ /* 0x000fe8000c101904 */
[----:B------:R-:W-:Y:S04]  /*0420*/  STG.E desc[UR4][R12.64+0x4], R11 ;  /* 0x0000040b0c007986 */ /* 0x000fe8000c101904 */
[----:B------:R-:W-:Y:S04]  /*0430*/  STG.E desc[UR4][R12.64+0x8], R15 ;  /* 0x0000080f0c007986 */ /* 0x000fe8000c101904 */
[----:B------:R0:W-:Y:S04]  /*0440*/  STG.E desc[UR4][R8.64+0xc], R19 ;  /* 0x00000c1308007986 */ /* 0x0001e8000c101904 */
[----:B------:R-:W-:Y:S04]  /*0450*/  STG.E desc[UR4][R8.64+0x10], R11 ;  /* 0x0000100b08007986 */ /* 0x000fe8000c101904 */
[----:B------:R-:W-:Y:S04]  /*0460*/  STG.E desc[UR4][R8.64+0x14], R15 ;  /* 0x0000140f08007986 */ /* 0x000fe8000c101904 */
[----:B------:R-:W2:Y:S04]  /*0470*/  LDG.E R0, desc[UR4][R2.64+0xc] ;  /* 0x00000c0402007981 */ /* 0x000ea8000c1e1900 */
[----:B------:R-:W3:Y:S04]  /*0480*/  LDG.E R10, desc[UR4][R2.64+0x10] ;  /* 0x00001004020a7981 */ /* 0x000ee8000c1e1900 */
[----:B------:R-:W4:Y:S04]  /*0490*/  LDG.E R14, desc[UR4][R2.64+0x14] ;  /* 0x00001404020e7981 */ /* 0x000f28000c1e1900 */
[----:B------:R-:W3:Y:S04]  /*04a0*/  LDG.E R21, desc[UR4][R4.64+0x4] ;  /* 0x0000040404157981 */ /* 0x000ee8000c1e1900 */
[----:B------:R-:W4:Y:S04]  /*04b0*/  LDG.E R23, desc[UR4][R4.64+0x8] ;  /* 0x0000080404177981 */ /* 0x000f28000c1e1900 */
[----:B------:R-:W2:Y:S04]  /*04c0*/  LDG.E R17, desc[UR4][R4.64] ;  /* 0x0000000404117981 */ /* 0x000ea8000c1e1900 */
[----:B------:R-:W5:Y:S04]  /*04d0*/  LDG.E R25, desc[UR4][R6.64+0x4] ;  /* 0x0000040406197981 */ /* 0x000f68000c1e1900 */
[----:B------:R-:W5:Y:S04]  /*04e0*/  LDG.E R27, desc[UR4][R6.64+0x8] ;  /* 0x00000804061b7981 */ /* 0x000f68000c1e1900 */
[----:B0-----:R-:W5:Y:S01]  /*04f0*/  LDG.E R19, desc[UR4][R6.64] ;  /* 0x0000000406137981 */ /* 0x001f62000c1e1900 */
[----:B---3--:R-:W-:Y:S01]  /*0500*/  FADD R21, -R10, R21 ;  /* 0x000000150a157221 */ /* 0x008fe20000000100 */
[----:B----4-:R-:W-:Y:S01]  /*0510*/  FADD R23, -R14, R23 ;  /* 0x000000170e177221 */ /* 0x010fe20000000100 */
[----:B--2---:R-:W-:Y:S01]  /*0520*/  FADD R17, -R0, R17 ;  /* 0x0000001100117221 */ /* 0x004fe20000000100 */
[----:B-----5:R-:W-:Y:S01]  /*0530*/  FADD R10, -R10, R25 ;  /* 0x000000190a0a7221 */ /* 0x020fe20000000100 */
[----:B------:R-:W-:Y:S01]  /*0540*/  FADD R14, -R14, R27 ;  /* 0x0000001b0e0e7221 */ /* 0x000fe20000000100 */
[----:B------:R-:W-:-:S02]  /*0550*/  FADD R0, -R0, R19 ;  /* 0x0000001300007221 */ /* 0x000fc40000000100 */
[----:B------:R-:W-:Y:S01]  /*0560*/  FMUL R2, R23, R10 ;  /* 0x0000000a17027220 */ /* 0x000fe20000400000 */
[----:B------:R-:W-:Y:S01]  /*0570*/  FMUL R16, R17, R14 ;  /* 0x0000000e11107220 */ /* 0x000fe20000400000 */
[C---:B------:R-:W-:Y:S02]  /*0580*/  FMUL R18, R21.reuse, R0 ;  /* 0x0000000015127220 */ /* 0x040fe40000400000 */
[----:B------:R-:W-:Y:S01]  /*0590*/  FFMA R21, R21, R14, -R2 ;  /* 0x0000000e15157223 */ /* 0x000fe20000000802 */
[----:B------:R-:W-:Y:S01]  /*05a0*/  FFMA R23, R23, R0, -R16 ;  /* 0x0000000017177223 */ /* 0x000fe20000000810 */
[----:B------:R-:W-:-:S03]  /*05b0*/  FFMA R17, R17, R10, -R18 ;  /* 0x0000000a11117223 */ /* 0x000fc60000000812 */
[----:B------:R-:W-:Y:S04]  /*05c0*/  STG.E desc[UR4][R8.64+0xc], R21 ;  /* 0x00000c1508007986 */ /* 0x000fe8000c101904 */
[----:B------:R-:W-:Y:S04]  /*05d0*/  STG.E desc[UR4][R8.64+0x10], R23 ;  /* 0x0000101708007986 */ /* 0x000fe8000c101904 */
[----:B------:R-:W-:Y:S04]  /*05e0*/  STG.E desc[UR4][R8.64+0x14], R17 ;  /* 0x0000141108007986 */ /* 0x000fe8000c101904 */
[----:B------:R-:W-:Y:S04]  /*05f0*/  STG.E desc[UR4][R12.64], R21 ;  /* 0x000000150c007986 */ /* 0x000fe8000c101904 */
[----:B------:R-:W-:Y:S04]  /*0600*/  STG.E desc[UR4][R12.64+0xc], R21 ;  /* 0x00000c150c007986 */ /* 0x000fe8000c101904 */
[----:B------:R-:W-:Y:S04]  /*0610*/  STG.E desc[UR4][R12.64+0x4], R23 ;  /* 0x000004170c007986 */ /* 0x000fe8000c101904 */
[----:B------:R-:W-:Y:S04]  /*0620*/  STG.E desc[UR4][R12.64+0x10], R23 ;  /* 0x000010170c007986 */ /* 0x000fe8000c101904 */
[----:B------:R-:W-:Y:S04]  /*0630*/  STG.E desc[UR4][R12.64+0x8], R17 ;  /* 0x000008110c007986 */ /* 0x000fe8000c101904 */
[----:B------:R-:W-:Y:S01]  /*0640*/  STG.E desc[UR4][R12.64+0x14], R17 ;  /* 0x000014110c007986 */ /* 0x000fe2000c101904 */
[----:B------:R-:W-:Y:S05]  /*0650*/  EXIT ;  /* 0x000000000000794d */ /* 0x000fea0003800000 */
.L_x_1:
        /* <DEDUP_REMOVED lines=10> */
.L_x_58:


//--------------------- .text._Z27timeStepDisplacement_KernelP6float3S0_PbfS0_ii --------------------------
	.section	.text._Z27timeStepDisplacement_KernelP6float3S0_PbfS0_ii,"ax",@progbits
	.align	128
        .global         _Z27timeStepDisplacement_KernelP6float3S0_PbfS0_ii
        .type           _Z27timeStepDisplacement_KernelP6float3S0_PbfS0_ii,@function
        .size           _Z27timeStepDisplacement_KernelP6float3S0_PbfS0_ii,(.L_x_59 - _Z27timeStepDisplacement_KernelP6float3S0_PbfS0_ii)
        .other          _Z27timeStepDisplacement_KernelP6float3S0_PbfS0_ii,@"STO_CUDA_ENTRY STV_DEFAULT"
_Z27timeStepDisplacement_KernelP6float3S0_PbfS0_ii:
.text._Z27timeStepDisplacement_KernelP6float3S0_PbfS0_ii:
[----:B------:R-:W-:Y:S01]  /*0000*/  LDC R1, c[0x0][0x37c] ;  /* 0x0000df00ff017b82 */ /* 0x000fe20000000800 */
[----:B------:R-:W0:Y:S07]  /*0010*/  S2R R0, SR_TID.X ;  /* 0x0000000000007919 */ /* 0x000e2e0000002100 */
[----:B------:R-:W0:Y:S01]  /*0020*/  S2UR UR6, SR_CTAID.X ;  /* 0x00000000000679c3 */ /* 0x000e220000002500 */
[----:B------:R-:W1:Y:S01]  /*0030*/  LDCU.64 UR8, c[0x0][0x390] ;  /* 0x00007200ff0877ac */ /* 0x000e620008000a00 */
[----:B------:R-:W2:Y:S06]  /*0040*/  LDCU.64 UR4, c[0x0][0x358] ;  /* 0x00006b00ff0477ac */ /* 0x000eac0008000a00 */
[----:B------:R-:W0:Y:S02]  /*0050*/  LDC R11, c[0x0][0x360] ;  /* 0x0000d800ff0b7b82 */ /* 0x000e240000000800 */
[----:B0-----:R-:W-:-:S05]  /*0060*/  IMAD R11, R11, UR6, R0 ;  /* 0x000000060b0b7c24 */ /* 0x001fca000f8e0200 */
[----:B-1----:R-:W-:-:S04]  /*0070*/  IADD3 R2, P0, PT, R11, UR8, RZ ;  /* 0x000000080b027c10 */ /* 0x002fc8000ff1e0ff */
[----:B------:R-:W-:-:S05]  /*0080*/  LEA.HI.X.SX32 R3, R11, UR9, 0x1, P0 ;  /* 0x000000090b037c11 */ /* 0x000fca00080f0eff */
[----:B--2---:R-:W2:Y:S02]  /*0090*/  LDG.E.U8 R2, desc[UR4][R2.64] ;  /* 0x0000000402027981 */ /* 0x004ea4000c1e1100 */
[----:B--2---:R-:W-:-:S13]  /*00a0*/  ISETP.NE.AND P0, PT, R2, RZ, PT ;  /* 0x000000ff0200720c */ /* 0x004fda0003f05270 */
[----:B------:R-:W-:Y:S05]  /*00b0*/  @!P0 EXIT ;  /* 0x000000000000894d */ /* 0x000fea0003800000 */
[----:B------:R-:W0:Y:S08]  /*00c0*/  LDC.64 R4, c[0x0][0x380] ;  /* 0x0000e000ff047b82 */ /* 0x000e300000000a00 */
[----:B------:R-:W1:Y:S08]  /*00d0*/  LDC.64 R6, c[0x0][0x388] ;  /* 0x0000e200ff067b82 */ /* 0x000e700000000a00 */
[----:B------:R-:W2:Y:S01]  /*00e0*/  LDC.64 R2, c[0x0][0x3a0] ;  /* 0x0000e800ff027b82 */ /* 0x000ea20000000a00 */
[----:B0-----:R-:W-:-:S05]  /*00f0*/  IMAD.WIDE R4, R11, 0xc, R4 ;  /* 0x0000000c0b047825 */ /* 0x001fca00078e0204 */
[----:B------:R-:W3:Y:S01]  /*0100*/  LDG.E R9, desc[UR4][R4.64] ;  /* 0x0000000404097981 */ /* 0x000ee2000c1e1900 */
[C---:B-1----:R-:W-:Y:S01]  /*0110*/  IMAD.WIDE R6, R11.reuse, 0xc, R6 ;  /* 0x0000000c0b067825 */ /* 0x042fe200078e0206 */
[----:B------:R-:W-:Y:S01]  /*0120*/  UMOV UR6, 0x33333333 ;  /* 0x3333333300067882 */ /* 0x000fe20000000000 */
[----:B------:R-:W-:Y:S01]  /*0130*/  UMOV UR7, 0x3fd33333 ;  /* 0x3fd3333300077882 */ /* 0x000fe20000000000 */
[----:B------:R-:W4:Y:S04]  /*0140*/  LDG.E R21, desc[UR4][R4.64+0x8] ;  /* 0x0000080404157981 */ /* 0x000f28000c1e1900 */
[----:B------:R-:W5:Y:S01]  /*0150*/  LDG.E R0, desc[UR4][R6.64] ;  /* 0x0000000406007981 */ /* 0x000f62000c1e1900 */
[----:B--2---:R-:W-:-:S05]  /*0160*/  IMAD.WIDE R2, R11, 0xc, R2 ;  /* 0x0000000c0b027825 */ /* 0x004fca00078e0202 */
[----:B------:R-:W2:Y:S01]  /*0170*/  LDG.E R8, desc[UR4][R2.64] ;  /* 0x0000000402087981 */ /* 0x000ea2000c1e1900 */
[----:B---3--:R-:W-:Y:S01]  /*0180*/  F2F.F64.F32 R10, R9 ;  /* 0x00000009000a7310 */ /* 0x008fe20000201800 */
[----:B-----5:R-:W-:-:S07]  /*0190*/  FADD R0, R9, -R0 ;  /* 0x8000000009007221 */ /* 0x020fce0000000000 */
[----:B------:R-:W0:Y:S08]  /*01a0*/  F2F.F64.F32 R12, R0 ;  /* 0x00000000000c7310 */ /* 0x000e300000201800 */
[----:B--2---:R-:W1:Y:S01]  /*01b0*/  F2F.F64.F32 R14, R8 ;  /* 0x00000008000e7310 */ /* 0x004e620000201800 */
[----:B0-----:R-:W-:-:S08]  /*01c0*/  DADD R10, R10, R12 ;  /* 0x000000000a0a7229 */ /* 0x001fd0000000000c */
[----:B-1----:R-:W-:Y:S02]  /*01d0*/  DFMA R14, R14, UR6, R10 ;  /* 0x000000060e0e7c2b */ /* 0x002fe4000800000a */
[----:B------:R-:W2:Y:S08]  /*01e0*/  LDG.E R11, desc[UR4][R4.64+0x4] ;  /* 0x00000404040b7981 */ /* 0x000eb0000c1e1900 */
[----:B------:R-:W0:Y:S02]  /*01f0*/  F2F.F32.F64 R15, R14 ;  /* 0x0000000e000f7310 */ /* 0x000e240000301000 */
[----:B0-----:R4:W-:Y:S04]  /*0200*/  STG.E desc[UR4][R4.64], R15 ;  /* 0x0000000f04007986 */ /* 0x0019e8000c101904 */
[----:B------:R-:W3:Y:S04]  /*0210*/  LDG.E R10, desc[UR4][R6.64+0x4] ;  /* 0x00000404060a7981 */ /* 0x000ee8000c1e1900 */
[----:B------:R-:W5:Y:S01]  /*0220*/  LDG.E R18, desc[UR4][R2.64+0x4] ;  /* 0x0000040402127981 */ /* 0x000f62000c1e1900 */
[----:B--2---:R-:W-:Y:S01]  /*0230*/  F2F.F64.F32 R12, R11 ;  /* 0x0000000b000c7310 */ /* 0x004fe20000201800 */
[----:B---3--:R-:W-:-:S07]  /*0240*/  FADD R10, R11, -R10 ;  /* 0x8000000a0b0a7221 */ /* 0x008fce0000000000 */
[----:B------:R-:W0:Y:S08]  /*0250*/  F2F.F64.F32 R16, R10 ;  /* 0x0000000a00107310 */ /* 0x000e300000201800 */
[----:B-----5:R-:W1:Y:S01]  /*0260*/  F2F.F64.F32 R18, R18 ;  /* 0x0000001200127310 */ /* 0x020e620000201800 */
[----:B0-----:R-:W-:-:S08]  /*0270*/  DADD R12, R12, R16 ;  /* 0x000000000c0c7229 */ /* 0x001fd00000000010 */
[----:B-1----:R-:W-:-:S10]  /*0280*/  DFMA R12, R18, UR6, R12 ;  /* 0x00000006120c7c2b */ /* 0x002fd4000800000c */
[----:B------:R-:W0:Y:S02]  /*0290*/  F2F.F32.F64 R13, R12 ;  /* 0x0000000c000d7310 */ /* 0x000e240000301000 */
[----:B0-----:R-:W-:Y:S04]  /*02a0*/  STG.E desc[UR4][R4.64+0x4], R13 ;  /* 0x0000040d04007986 */ /* 0x001fe8000c101904 */
[----:B------:R-:W2:Y:S04]  /*02b0*/  LDG.E R0, desc[UR4][R6.64+0x8] ;  /* 0x0000080406007981 */ /* 0x000ea8000c1e1900 */
[----:B------:R-:W3:Y:S01]  /*02c0*/  LDG.E R19, desc[UR4][R2.64+0x8] ;  /* 0x0000080402137981 */ /* 0x000ee2000c1e1900 */
[----:B----4-:R-:W-:Y:S01]  /*02d0*/  F2F.F64.F32 R14, R21 ;  /* 0x00000015000e7310 */ /* 0x010fe20000201800 */
[----:B--2---:R-:W-:-:S07]  /*02e0*/  FADD R0, R21, -R0 ;  /* 0x8000000015007221 */ /* 0x004fce0000000000 */
[----:B------:R-:W0:Y:S08]  /*02f0*/  F2F.F64.F32 R16, R0 ;  /* 0x0000000000107310 */ /* 0x000e300000201800 */
[----:B---3--:R-:W1:Y:S01]  /*0300*/  F2F.F64.F32 R18, R19 ;  /* 0x0000001300127310 */ /* 0x008e620000201800 */
[----:B0-----:R-:W-:-:S08]  /*0310*/  DADD R14, R14, R16 ;  /* 0x000000000e0e7229 */ /* 0x001fd00000000010 */
[----:B-1----:R-:W-:-:S10]  /*0320*/  DFMA R14, R18, UR6, R14 ;  /* 0x00000006120e7c2b */ /* 0x002fd4000800000e */
[----:B------:R-:W0:Y:S02]  /*0330*/  F2F.F32.F64 R15, R14 ;  /* 0x0000000e000f7310 */ /* 0x000e240000301000 */
[----:B0-----:R-:W-:Y:S04]  /*0340*/  STG.E desc[UR4][R4.64+0x8], R15 ;  /* 0x0000080f04007986 */ /* 0x001fe8000c101904 */
[----:B------:R-:W-:Y:S04]  /*0350*/  STG.E desc[UR4][R6.64], R9 ;  /* 0x0000000906007986 */ /* 0x000fe8000c101904 */
[----:B------:R-:W-:Y:S04]  /*0360*/  STG.E desc[UR4][R6.64+0x4], R11 ;  /* 0x0000040b06007986 */ /* 0x000fe8000c101904 */
[----:B------:R-:W-:Y:S04]  /*0370*/  STG.E desc[UR4][R6.64+0x8], R21 ;  /* 0x0000081506007986 */ /* 0x000fe8000c101904 */
[----:B------:R-:W-:Y:S04]  /*0380*/  STG.E desc[UR4][R2.64], RZ ;  /* 0x000000ff02007986 */ /* 0x000fe8000c101904 */
[----:B------:R-:W-:Y:S04]  /*0390*/  STG.E desc[UR4][R2.64+0x4], RZ ;  /* 0x000004ff02007986 */ /* 0x000fe8000c101904 */
[----:B------:R-:W-:Y:S01]  /*03a0*/  STG.E desc[UR4][R2.64+0x8], RZ ;  /* 0x000008ff02007986 */ /* 0x000fe2000c101904 */
[----:B------:R-:W-:Y:S05]  /*03b0*/  EXIT ;  /* 0x000000000000794d */ /* 0x000fea0003800000 */
.L_x_2:
        /* <DEDUP_REMOVED lines=12> */
.L_x_59:


//--------------------- .text._Z15timeStep_KernelP6float3P4int2PfPbi --------------------------
	.section	.text._Z15timeStep_KernelP6float3P4int2PfPbi,"ax",@progbits
	.align	128
        .global         _Z15timeStep_KernelP6float3P4int2PfPbi
        .type           _Z15timeStep_KernelP6float3P4int2PfPbi,@function
        .size           _Z15timeStep_KernelP6float3P4int2PfPbi,(.L_x_54 - _Z15timeStep_KernelP6float3P4int2PfPbi)
        .other          _Z15timeStep_KernelP6float3P4int2PfPbi,@"STO_CUDA_ENTRY STV_DEFAULT"
_Z15timeStep_KernelP6float3P4int2PfPbi:
.text._Z15timeStep_KernelP6float3P4int2PfPbi:
[----:B------:R-:W-:Y:S01]  /*0000*/  LDC R1, c[0x0][0x37c] ;  /* 0x0000df00ff017b82 */ /* 0x000fe20000000800 */
[----:B------:R-:W0:Y:S07]  /*0010*/  S2R R0, SR_TID.X ;  /* 0x0000000000007919 */ /* 0x000e2e0000002100 */
[----:B------:R-:W0:Y:S01]  /*0020*/  S2UR UR4, SR_CTAID.X ;  /* 0x00000000000479c3 */ /* 0x000e220000002500 */
[----:B------:R-:W1:Y:S07]  /*0030*/  LDCU UR5, c[0x0][0x3a0] ;  /* 0x00007400ff0577ac */ /* 0x000e6e0008000800 */
[----:B------:R-:W0:Y:S02]  /*0040*/  LDC R3, c[0x0][0x360] ;  /* 0x0000d800ff037b82 */ /* 0x000e240000000800 */
[----:B0-----:R-:W-:-:S05]  /*0050*/  IMAD R3, R3, UR4, R0 ;  /* 0x0000000403037c24 */ /* 0x001fca000f8e0200 */
[----:B-1----:R-:W-:-:S13]  /*0060*/  ISETP.GE.AND P0, PT, R3, UR5, PT ;  /* 0x0000000503007c0c */ /* 0x002fda000bf06270 */
[----:B------:R-:W-:Y:S05]  /*0070*/  @P0 EXIT ;  /* 0x000000000000094d */ /* 0x000fea0003800000 */
[----:B------:R-:W0:Y:S01]  /*0080*/  LDC.64 R6, c[0x0][0x388] ;  /* 0x0000e200ff067b82 */ /* 0x000e220000000a00 */
[----:B------:R-:W1:Y:S07]  /*0090*/  LDCU.64 UR4, c[0x0][0x358] ;  /* 0x00006b00ff0477ac */ /* 0x000e6e0008000a00 */
[----:B------:R-:W2:Y:S01]  /*00a0*/  LDC.64 R8, c[0x0][0x380] ;  /* 0x0000e000ff087b82 */ /* 0x000ea20000000a00 */
[----:B0-----:R-:W-:-:S05]  /*00b0*/  IMAD.WIDE R6, R3, 0x8, R6 ;  /* 0x0000000803067825 */ /* 0x001fca00078e0206 */
[----:B-1----:R-:W2:Y:S02]  /*00c0*/  LDG.E.64 R4, desc[UR4][R6.64] ;  /* 0x0000000406047981 */ /* 0x002ea4000c1e1b00 */
[----:B--2---:R-:W-:-:S04]  /*00d0*/  IMAD.WIDE R14, R5, 0xc, R8 ;  /* 0x0000000c050e7825 */ /* 0x004fc800078e0208 */
[----:B------:R-:W-:Y:S01]  /*00e0*/  IMAD.WIDE R8, R4, 0xc, R8 ;  /* 0x0000000c04087825 */ /* 0x000fe200078e0208 */
[----:B------:R-:W2:Y:S04]  /*00f0*/  LDG.E R11, desc[UR4][R14.64+0x4] ;  /* 0x000004040e0b7981 */ /* 0x000ea8000c1e1900 */
[----:B------:R-:W2:Y:S04]  /*0100*/  LDG.E R0, desc[UR4][R8.64+0x4] ;  /* 0x0000040408007981 */ /* 0x000ea8000c1e1900 */
[----:B------:R-:W3:Y:S04]  /*0110*/  LDG.E R13, desc[UR4][R14.64] ;  /* 0x000000040e0d7981 */ /* 0x000ee8000c1e1900 */
[----:B------:R-:W3:Y:S04]  /*0120*/  LDG.E R10, desc[UR4][R8.64] ;  /* 0x00000004080a7981 */ /* 0x000ee8000c1e1900 */
[----:B------:R-:W4:Y:S04]  /*0130*/  LDG.E R2, desc[UR4][R14.64+0x8] ;  /* 0x000008040e027981 */ /* 0x000f28000c1e1900 */
[----:B------:R-:W4:Y:S01]  /*0140*/  LDG.E R17, desc[UR4][R8.64+0x8] ;  /* 0x0000080408117981 */ /* 0x000f22000c1e1900 */
[----:B------:R-:W-:Y:S01]  /*0150*/  BSSY.RECONVERGENT B0, `(.L_x_3) ;  /* 0x0000012000007945 */ /* 0x000fe20003800200 */
[----:B--2---:R-:W-:Y:S01]  /*0160*/  FADD R11, R11, -R0 ;  /* 0x800000000b0b7221 */ /* 0x004fe20000000000 */
[----:B---3--:R-:W-:-:S03]  /*0170*/  FADD R12, R13, -R10 ;  /* 0x8000000a0d0c7221 */ /* 0x008fc60000000000 */
[----:B------:R-:W-:-:S04]  /*0180*/  FMUL R13, R11, R11 ;  /* 0x0000000b0b0d7220 */ /* 0x000fc80000400000 */
[----:B------:R-:W-:Y:S01]  /*0190*/  FFMA R13, R12, R12, R13 ;  /* 0x0000000c0c0d7223 */ /* 0x000fe2000000000d */
[----:B----4-:R-:W-:-:S04]  /*01a0*/  FADD R2, R2, -R17 ;  /* 0x8000001102027221 */ /* 0x010fc80000000000 */
[----:B------:R-:W-:-:S04]  /*01b0*/  FFMA R0, R2, R2, R13 ;  /* 0x0000000202007223 */ /* 0x000fc8000000000d */
[----:B------:R-:W-:Y:S01]  /*01c0*/  VIADD R16, R0, 0xf3000000 ;  /* 0xf300000000107836 */ /* 0x000fe20000000000 */
[----:B------:R0:W1:Y:S04]  /*01d0*/  MUFU.RSQ R13, R0 ;  /* 0x00000000000d7308 */ /* 0x0000680000001400 */
[----:B------:R-:W-:-:S13]  /*01e0*/  ISETP.GT.U32.AND P0, PT, R16, 0x727fffff, PT ;  /* 0x727fffff1000780c */ /* 0x000fda0003f04070 */
[----:B01----:R-:W-:Y:S05]  /*01f0*/  @!P0 BRA `(.L_x_4) ;  /* 0x00000000000c8947 */ /* 0x003fea0003800000 */
[----:B------:R-:W-:-:S07]  /*0200*/  MOV R18, 0x220 ;  /* 0x0000022000127802 */ /* 0x000fce0000000f00 */
[----:B------:R-:W-:Y:S05]  /*0210*/  CALL.REL.NOINC `($__internal_0_$__cuda_sm20_sqrt_rn_f32_slowpath) ;  /* 0x00000004000c7944 */ /* 0x000fea0003c00000 */
[----:B------:R-:W-:Y:S05]  /*0220*/  BRA `(.L_x_5) ;  /* 0x0000000000107947 */ /* 0x000fea0003800000 */
.L_x_4:
[----:B------:R-:W-:Y:S01]  /*0230*/  FMUL.FTZ R15, R0, R13 ;  /* 0x0000000d000f7220 */ /* 0x000fe20000410000 */
[----:B------:R-:W-:-:S03]  /*0240*/  FMUL.FTZ R13, R13, 0.5 ;  /* 0x3f0000000d0d7820 */ /* 0x000fc60000410000 */
[----:B------:R-:W-:-:S04]  /*0250*/  FFMA R0, -R15, R15, R0 ;  /* 0x0000000f0f007223 */ /* 0x000fc80000000100 */
[----:B------:R-:W-:-:S07]  /*0260*/  FFMA R13, R0, R13, R15 ;  /* 0x0000000d000d7223 */ /* 0x000fce000000000f */
.L_x_5:
[----:B------:R-:W-:Y:S05]  /*0270*/  BSYNC.RECONVERGENT B0 ;  /* 0x0000000000007941 */ /* 0x000fea0003800200 */
.L_x_3:
[----:B------:R-:W0:Y:S02]  /*0280*/  LDC.64 R14, c[0x0][0x390] ;  /* 0x0000e400ff0e7b82 */ /* 0x000e240000000a00 */
[----:B0-----:R-:W-:-:S05]  /*0290*/  IMAD.WIDE R14, R3, 0x4, R14 ;  /* 0x00000004030e7825 */ /* 0x001fca00078e020e */
[----:B------:R-:W2:Y:S01]  /*02a0*/  LDG.E R0, desc[UR4][R14.64] ;  /* 0x000000040e007981 */ /* 0x000ea2000c1e1900 */
[----:B------:R-:W0:Y:S01]  /*02b0*/  MUFU.RCP R16, R13 ;  /* 0x0000000d00107308 */ /* 0x000e220000001000 */
[----:B------:R-:W-:Y:S01]  /*02c0*/  BSSY.RECONVERGENT B0, `(.L_x_6) ;  /* 0x000000c000007945 */ /* 0x000fe20003800200 */
[----:B0-----:R-:W-:-:S04]  /*02d0*/  FFMA R3, R16, -R13, 1 ;  /* 0x3f80000010037423 */ /* 0x001fc8000000080d */
[----:B------:R-:W-:Y:S02]  /*02e0*/  FFMA R3, R16, R3, R16 ;  /* 0x0000000310037223 */ /* 0x000fe40000000010 */
[----:B--2---:R-:W0:Y:S02]  /*02f0*/  FCHK P0, R0, R13 ;  /* 0x0000000d00007302 */ /* 0x004e240000000000 */
[----:B------:R-:W-:-:S04]  /*0300*/  FFMA R16, R0, R3, RZ ;  /* 0x0000000300107223 */ /* 0x000fc800000000ff */
[----:B------:R-:W-:-:S04]  /*0310*/  FFMA R17, R16, -R13, R0 ;  /* 0x8000000d10117223 */ /* 0x000fc80000000000 */
[----:B------:R-:W-:Y:S01]  /*0320*/  FFMA R3, R3, R17, R16 ;  /* 0x0000001103037223 */ /* 0x000fe20000000010 */
[----:B0-----:R-:W-:Y:S06]  /*0330*/  @!P0 BRA `(.L_x_7) ;  /* 0x0000000000108947 */ /* 0x001fec0003800000 */
[----:B------:R-:W-:Y:S01]  /*0340*/  IMAD.MOV.U32 R3, RZ, RZ, R13 ;  /* 0x000000ffff037224 */ /* 0x000fe200078e000d */
[----:B------:R-:W-:-:S07]  /*0350*/  MOV R14, 0x370 ;  /* 0x00000370000e7802 */ /* 0x000fce0000000f00 */
[----:B------:R-:W-:Y:S05]  /*0360*/  CALL.REL.NOINC `($__internal_1_$__cuda_sm3x_div_rn_noftz_f32_slowpath) ;  /* 0x0000000400107944 */ /* 0x000fea0003c00000 */
[----:B------:R-:W-:-:S07]  /*0370*/  MOV R3, R0 ;  /* 0x0000000000037202 */ /* 0x000fce0000000f00 */
.L_x_7:
[----:B------:R-:W-:Y:S05]  /*0380*/  BSYNC.RECONVERGENT B0 ;  /* 0x0000000000007941 */ /* 0x000fea0003800200 */
.L_x_6:
[----:B------:R-:W0:Y:S02]  /*0390*/  LDCU.64 UR6, c[0x0][0x398] ;  /* 0x00007300ff0677ac */ /* 0x000e240008000a00 */
[----:B0-----:R-:W-:-:S04]  /*03a0*/  IADD3 R14, P0, PT, R4, UR6, RZ ;  /* 0x00000006040e7c10 */ /* 0x001fc8000ff1e0ff */
[----:B------:R-:W-:-:S05]  /*03b0*/  LEA.HI.X.SX32 R15, R4, UR7, 0x1, P0 ;  /* 0x00000007040f7c11 */ /* 0x000fca00080f0eff */
[----:B------:R-:W2:Y:S01]  /*03c0*/  LDG.E.U8 R14, desc[UR4][R14.64] ;  /* 0x000000040e0e7981 */ /* 0x000ea2000c1e1100 */
[----:B------:R-:W-:-:S04]  /*03d0*/  FADD R19, -R3, 1 ;  /* 0x3f80000003137421 */ /* 0x000fc80000000100 */
[----:B------:R-:W-:Y:S01]  /*03e0*/  FMUL R3, R12, R19 ;  /* 0x000000130c037220 */ /* 0x000fe20000400000 */
[----:B--2---:R-:W-:-:S13]  /*03f0*/  ISETP.NE.AND P0, PT, R14, RZ, PT ;  /* 0x000000ff0e00720c */ /* 0x004fda0003f05270 */
[----:B------:R-:W-:Y:S01]  /*0400*/  @P0 FFMA R21, R3, 0.5, R10 ;  /* 0x3f00000003150823 */ /* 0x000fe2000000000a */
[----:B------:R-:W0:Y:S04]  /*0410*/  @P0 LDC.64 R16, c[0x0][0x380] ;  /* 0x0000e000ff100b82 */ /* 0x000e280000000a00 */
[----:B------:R1:W-:Y:S04]  /*0420*/  @P0 STG.E desc[UR4][R8.64], R21 ;  /* 0x0000001508000986 */ /* 0x0003e8000c101904 */
[----:B------:R-:W0:Y:S02]  /*0430*/  @P0 LDG.E R13, desc[UR4][R6.64] ;  /* 0x00000004060d0981 */ /* 0x000e24000c1e1900 */
[----:B0-----:R-:W-:-:S05]  /*0440*/  @P0 IMAD.WIDE R12, R13, 0xc, R16 ;  /* 0x0000000c0d0c0825 */ /* 0x001fca00078e0210 */
[----:B------:R-:W2:Y:S01]  /*0450*/  @P0 LDG.E R0, desc[UR4][R12.64+0x4] ;  /* 0x000004040c000981 */ /* 0x000ea2000c1e1900 */
[----:B------:R-:W-:-:S04]  /*0460*/  FMUL R11, R11, R19 ;  /* 0x000000130b0b7220 */ /* 0x000fc80000400000 */
[----:B--2---:R-:W-:-:S05]  /*0470*/  @P0 FFMA R23, R11, 0.5, R0 ;  /* 0x3f0000000b170823 */ /* 0x004fca0000000000 */
[----:B------:R0:W-:Y:S04]  /*0480*/  @P0 STG.E desc[UR4][R12.64+0x4], R23 ;  /* 0x000004170c000986 */ /* 0x0001e8000c101904 */
[----:B------:R-:W2:Y:S02]  /*0490*/  @P0 LDG.E R15, desc[UR4][R6.64] ;  /* 0x00000004060f0981 */ /* 0x000ea4000c1e1900 */
[----:B--2---:R-:W-:-:S05]  /*04a0*/  @P0 IMAD.WIDE R14, R15, 0xc, R16 ;  /* 0x0000000c0f0e0825 */ /* 0x004fca00078e0210 */
[----:B------:R-:W2:Y:S01]  /*04b0*/  @P0 LDG.E R0, desc[UR4][R14.64+0x8] ;  /* 0x000008040e000981 */ /* 0x000ea2000c1e1900 */
[----:B------:R-:W-:-:S04]  /*04c0*/  FMUL R19, R2, R19 ;  /* 0x0000001302137220 */ /* 0x000fc80000400000 */
[----:B--2---:R-:W-:-:S05]  /*04d0*/  @P0 FFMA R17, R19, 0.5, R0 ;  /* 0x3f00000013110823 */ /* 0x004fca0000000000 */
[----:B------:R0:W-:Y:S04]  /*04e0*/  @P0 STG.E desc[UR4][R14.64+0x8], R17 ;  /* 0x000008110e000986 */ /* 0x0001e8000c101904 */
[----:B------:R-:W1:Y:S02]  /*04f0*/  @P0 LDG.E R5, desc[UR4][R6.64+0x4] ;  /* 0x0000040406050981 */ /* 0x000e64000c1e1900 */
[----:B-1----:R-:W-:-:S04]  /*0500*/  IADD3 R8, P0, PT, R5, UR6, RZ ;  /* 0x0000000605087c10 */ /* 0x002fc8000ff1e0ff */
[----:B------:R-:W-:-:S05]  /*0510*/  LEA.HI.X.SX32 R9, R5, UR7, 0x1, P0 ;  /* 0x0000000705097c11 */ /* 0x000fca00080f0eff */
[----:B------:R-:W2:Y:S02]  /*0520*/  LDG.E.U8 R8, desc[UR4][R8.64] ;  /* 0x0000000408087981 */ /* 0x000ea4000c1e1100 */
[----:B--2---:R-:W-:-:S13]  /*0530*/  ISETP.NE.AND P0, PT, R8, RZ, PT ;  /* 0x000000ff0800720c */ /* 0x004fda0003f05270 */
[----:B0-----:R-:W-:Y:S05]  /*0540*/  @!P0 EXIT ;  /* 0x000000000000894d */ /* 0x001fea0003800000 */
[----:B------:R-:W0:Y:S02]  /*0550*/  LDC.64 R8, c[0x0][0x380] ;  /* 0x0000e000ff087b82 */ /* 0x000e240000000a00 */
[----:B0-----:R-:W-:-:S05]  /*0560*/  IMAD.WIDE R4, R5, 0xc, R8 ;  /* 0x0000000c05047825 */ /* 0x001fca00078e0208 */
[----:B------:R-:W2:Y:S02]  /*0570*/  LDG.E R0, desc[UR4][R4.64] ;  /* 0x0000000404007981 */ /* 0x000ea4000c1e1900 */
[----:B--2---:R-:W-:-:S05]  /*0580*/  FFMA R13, R3, -0.5, R0 ;  /* 0xbf000000030d7823 */ /* 0x004fca0000000000 */
[----:B------:R-:W-:Y:S04]  /*0590*/  STG.E desc[UR4][R4.64], R13 ;  /* 0x0000000d04007986 */ /* 0x000fe8000c101904 */
[----:B------:R-:W2:Y:S02]  /*05a0*/  LDG.E R3, desc[UR4][R6.64+0x4] ;  /* 0x0000040406037981 */ /* 0x000ea4000c1e1900 */
[----:B--2---:R-:W-:-:S05]  /*05b0*/  IMAD.WIDE R2, R3, 0xc, R8 ;  /* 0x0000000c03027825 */ /* 0x004fca00078e0208 */
[----:B------:R-:W2:Y:S02]  /*05c0*/  LDG.E R0, desc[UR4][R2.64+0x4] ;  /* 0x0000040402007981 */ /* 0x000ea4000c1e1900 */
[----:B--2---:R-:W-:-:S05]  /*05d0*/  FFMA R11, R11, -0.5, R0 ;  /* 0xbf0000000b0b7823 */ /* 0x004fca0000000000 */
[----:B------:R-:W-:Y:S04]  /*05e0*/  STG.E desc[UR4][R2.64+0x4], R11 ;  /* 0x0000040b02007986 */ /* 0x000fe8000c101904 */
[----:B------:R-:W2:Y:S02]  /*05f0*/  LDG.E R15, desc[UR4][R6.64+0x4] ;  /* 0x00000404060f7981 */ /* 0x000ea4000c1e1900 */
[----:B--2---:R-:W-:-:S05]  /*0600*/  IMAD.WIDE R8, R15, 0xc, R8 ;  /* 0x0000000c0f087825 */ /* 0x004fca00078e0208 */
[----:B------:R-:W2:Y:S02]  /*0610*/  LDG.E R0, desc[UR4][R8.64+0x8] ;  /* 0x0000080408007981 */ /* 0x000ea4000c1e1900 */
[----:B--2---:R-:W-:-:S05]  /*0620*/  FFMA R15, R19, -0.5, R0 ;  /* 0xbf000000130f7823 */ /* 0x004fca0000000000 */
[----:B------:R-:W-:Y:S01]  /*0630*/  STG.E desc[UR4][R8.64+0x8], R15 ;  /* 0x0000080f08007986 */ /* 0x000fe2000c101904 */
[----:B------:R-:W-:Y:S05]  /*0640*/  EXIT ;  /* 0x000000000000794d */ /* 0x000fea0003800000 */
        .weak           $__internal_0_$__cuda_sm20_sqrt_rn_f32_slowpath
        .type           $__internal_0_$__cuda_sm20_sqrt_rn_f32_slowpath,@function
        .size           $__internal_0_$__cuda_sm20_sqrt_rn_f32_slowpath,($__internal_1_$__cuda_sm3x_div_rn_noftz_f32_slowpath - $__internal_0_$__cuda_sm20_sqrt_rn_f32_slowpath)
$__internal_0_$__cuda_sm20_sqrt_rn_f32_slowpath:
[----:B------:R-:W-:-:S13]  /*0650*/  LOP3.LUT P0, RZ, R0, 0x7fffffff, RZ, 0xc0, !PT ;  /* 0x7fffffff00ff7812 */ /* 0x000fda000780c0ff */
[----:B------:R-:W-:Y:S01]  /*0660*/  @!P0 IMAD.MOV.U32 R13, RZ, RZ, R0 ;  /* 0x000000ffff0d8224 */ /* 0x000fe200078e0000 */
[----:B------:R-:W-:Y:S06]  /*0670*/  @!P0 BRA `(.L_x_8) ;  /* 0x0000000000408947 */ /* 0x000fec0003800000 */
[----:B------:R-:W-:-:S13]  /*0680*/  FSETP.GEU.FTZ.AND P0, PT, R0, RZ, PT ;  /* 0x000000ff0000720b */ /* 0x000fda0003f1e000 */
[----:B------:R-:W-:Y:S01]  /*0690*/  @!P0 MOV R13, 0x7fffffff ;  /* 0x7fffffff000d8802 */ /* 0x000fe20000000f00 */
[----:B------:R-:W-:Y:S06]  /*06a0*/  @!P0 BRA `(.L_x_8) ;  /* 0x0000000000348947 */ /* 0x000fec0003800000 */
[----:B------:R-:W-:-:S13]  /*06b0*/  FSETP.GTU.FTZ.AND P0, PT, |R0|, +INF , PT ;  /* 0x7f8000000000780b */ /* 0x000fda0003f1c200 */
[----:B------:R-:W-:Y:S01]  /*06c0*/  @P0 FADD.FTZ R13, R0, 1 ;  /* 0x3f800000000d0421 */ /* 0x000fe20000010000 */
[----:B------:R-:W-:Y:S06]  /*06d0*/  @P0 BRA `(.L_x_8) ;  /* 0x0000000000280947 */ /* 0x000fec0003800000 */
[----:B------:R-:W-:-:S13]  /*06e0*/  FSETP.NEU.FTZ.AND P0, PT, |R0|, +INF , PT ;  /* 0x7f8000000000780b */ /* 0x000fda0003f1d200 */
[----:B------:R-:W-:-:S04]  /*06f0*/  @P0 FFMA R14, R0, 1.84467440737095516160e+19, RZ ;  /* 0x5f800000000e0823 */ /* 0x000fc800000000ff */
[----:B------:R-:W0:Y:S02]  /*0700*/  @P0 MUFU.RSQ R13, R14 ;  /* 0x0000000e000d0308 */ /* 0x000e240000001400 */
[----:B0-----:R-:W-:Y:S01]  /*0710*/  @P0 FMUL.FTZ R15, R14, R13 ;  /* 0x0000000d0e0f0220 */ /* 0x001fe20000410000 */
[----:B------:R-:W-:Y:S01]  /*0720*/  @P0 FMUL.FTZ R17, R13, 0.5 ;  /* 0x3f0000000d110820 */ /* 0x000fe20000410000 */
[----:B------:R-:W-:Y:S02]  /*0730*/  @!P0 IMAD.MOV.U32 R13, RZ, RZ, R0 ;  /* 0x000000ffff0d8224 */ /* 0x000fe400078e0000 */
[----:B------:R-:W-:-:S04]  /*0740*/  @P0 FADD.FTZ R16, -R15, -RZ ;  /* 0x800000ff0f100221 */ /* 0x000fc80000010100 */
[----:B------:R-:W-:-:S04]  /*0750*/  @P0 FFMA R16, R15, R16, R14 ;  /* 0x000000100f100223 */ /* 0x000fc8000000000e */
[----:B------:R-:W-:-:S04]  /*0760*/  @P0 FFMA R16, R16, R17, R15 ;  /* 0x0000001110100223 */ /* 0x000fc8000000000f */
[----:B------:R-:W-:-:S07]  /*0770*/  @P0 FMUL.FTZ R13, R16, 2.3283064365386962891e-10 ;  /* 0x2f800000100d0820 */ /* 0x000fce0000410000 */
.L_x_8:
[----:B------:R-:W-:Y:S01]  /*0780*/  MOV R14, R18 ;  /* 0x00000012000e7202 */ /* 0x000fe20000000f00 */
[----:B------:R-:W-:-:S04]  /*0790*/  IMAD.MOV.U32 R15, RZ, RZ, 0x0 ;  /* 0x00000000ff0f7424 */ /* 0x000fc800078e00ff */
[----:B------:R-:W-:Y:S05]  /*07a0*/  RET.REL.NODEC R14 `(_Z15timeStep_KernelP6float3P4int2PfPbi) ;  /* 0xfffffff80e147950 */ /* 0x000fea0003c3ffff */
        .weak           $__internal_1_$__cuda_sm3x_div_rn_noftz_f32_slowpath
        .type           $__internal_1_$__cuda_sm3x_div_rn_noftz_f32_slowpath,@function
        .size           $__internal_1_$__cuda_sm3x_div_rn_noftz_f32_slowpath,(.L_x_54 - $__internal_1_$__cuda_sm3x_div_rn_noftz_f32_slowpath)
$__internal_1_$__cuda_sm3x_div_rn_noftz_f32_slowpath:
[----:B------:R-:W-:Y:S01]  /*07b0*/  SHF.R.U32.HI R13, RZ, 0x17, R3 ;  /* 0x00000017ff0d7819 */ /* 0x000fe20000011603 */
[----:B------:R-:W-:Y:S01]  /*07c0*/  BSSY.RECONVERGENT B1, `(.L_x_9) ;  /* 0x0000063000017945 */ /* 0x000fe20003800200 */
[----:B------:R-:W-:Y:S02]  /*07d0*/  SHF.R.U32.HI R15, RZ, 0x17, R0 ;  /* 0x00000017ff0f7819 */ /* 0x000fe40000011600 */
[----:B------:R-:W-:Y:S02]  /*07e0*/  LOP3.LUT R13, R13, 0xff, RZ, 0xc0, !PT ;  /* 0x000000ff0d0d7812 */ /* 0x000fe400078ec0ff */
[----:B------:R-:W-:Y:S02]  /*07f0*/  LOP3.LUT R16, R15, 0xff, RZ, 0xc0, !PT ;  /* 0x000000ff0f107812 */ /* 0x000fe400078ec0ff */
[----:B------:R-:W-:Y:S02]  /*0800*/  IADD3 R19, PT, PT, R13, -0x1, RZ ;  /* 0xffffffff0d137810 */ /* 0x000fe40007ffe0ff */
[----:B------:R-:W-:Y:S01]  /*0810*/  MOV R17, R0 ;  /* 0x0000000000117202 */ /* 0x000fe20000000f00 */
[----:B------:R-:W-:Y:S01]  /*0820*/  VIADD R18, R16, 0xffffffff ;  /* 0xffffffff10127836 */ /* 0x000fe20000000000 */
[----:B------:R-:W-:-:S04]  /*0830*/  ISETP.GT.U32.AND P0, PT, R19, 0xfd, PT ;  /* 0x000000fd1300780c */ /* 0x000fc80003f04070 */
[----:B------:R-:W-:-:S13]  /*0840*/  ISETP.GT.U32.OR P0, PT, R18, 0xfd, P0 ;  /* 0x000000fd1200780c */ /* 0x000fda0000704470 */
[----:B------:R-:W-:Y:S01]  /*0850*/  @!P0 IMAD.MOV.U32 R15, RZ, RZ, RZ ;  /* 0x000000ffff0f8224 */ /* 0x000fe200078e00ff */
[----:B------:R-:W-:Y:S06]  /*0860*/  @!P0 BRA `(.L_x_10) ;  /* 0x00000000005c8947 */ /* 0x000fec0003800000 */
[----:B------:R-:W-:Y:S02]  /*0870*/  FSETP.GTU.FTZ.AND P1, PT, |R3|, +INF , PT ;  /* 0x7f8000000300780b */ /* 0x000fe40003f3c200 */
[----:B------:R-:W-:-:S04]  /*0880*/  FSETP.GTU.FTZ.AND P0, PT, |R0|, +INF , PT ;  /* 0x7f8000000000780b */ /* 0x000fc80003f1c200 */
[----:B------:R-:W-:-:S13]  /*0890*/  PLOP3.LUT P0, PT, P0, P1, PT, 0xf8, 0x8f ;  /* 0x00000000008f781c */ /* 0x000fda0000703f70 */
[----:B------:R-:W-:Y:S05]  /*08a0*/  @P0 BRA `(.L_x_11) ;  /* 0x00000004004c0947 */ /* 0x000fea0003800000 */
[----:B------:R-:W-:-:S13]  /*08b0*/  LOP3.LUT P0, RZ, R3, 0x7fffffff, R17, 0xc8, !PT ;  /* 0x7fffffff03ff7812 */ /* 0x000fda000780c811 */
[----:B------:R-:W-:Y:S05]  /*08c0*/  @!P0 BRA `(.L_x_12) ;  /* 0x00000004003c8947 */ /* 0x000fea0003800000 */
[C---:B------:R-:W-:Y:S02]  /*08d0*/  FSETP.NEU.FTZ.AND P2, PT, |R0|.reuse, +INF , PT ;  /* 0x7f8000000000780b */ /* 0x040fe40003f5d200 */
[----:B------:R-:W-:Y:S02]  /*08e0*/  FSETP.NEU.FTZ.AND P1, PT, |R3|, +INF , PT ;  /* 0x7f8000000300780b */ /* 0x000fe40003f3d200 */
[----:B------:R-:W-:-:S11]  /*08f0*/  FSETP.NEU.FTZ.AND P0, PT, |R0|, +INF , PT ;  /* 0x7f8000000000780b */ /* 0x000fd60003f1d200 */
[----:B------:R-:W-:Y:S05]  /*0900*/  @!P1 BRA !P2, `(.L_x_12) ;  /* 0x00000004002c9947 */ /* 0x000fea0005000000 */
[----:B------:R-:W-:-:S04]  /*0910*/  LOP3.LUT P2, RZ, R17, 0x7fffffff, RZ, 0xc0, !PT ;  /* 0x7fffffff11ff7812 */ /* 0x000fc8000784c0ff */
[----:B------:R-:W-:-:S13]  /*0920*/  PLOP3.LUT P1, PT, P1, P2, PT, 0x2f, 0xf2 ;  /* 0x0000000000f2781c */ /* 0x000fda0000f24577 */
[----:B------:R-:W-:Y:S05]  /*0930*/  @P1 BRA `(.L_x_13) ;  /* 0x0000000400181947 */ /* 0x000fea0003800000 */
[----:B------:R-:W-:-:S04]  /*0940*/  LOP3.LUT P1, RZ, R3, 0x7fffffff, RZ, 0xc0, !PT ;  /* 0x7fffffff03ff7812 */ /* 0x000fc8000782c0ff */
[----:B------:R-:W-:-:S13]  /*0950*/  PLOP3.LUT P0, PT, P0, P1, PT, 0x2f, 0xf2 ;  /* 0x0000000000f2781c */ /* 0x000fda0000702577 */
[----:B------:R-:W-:Y:S05]  /*0960*/  @P0 BRA `(.L_x_14) ;  /* 0x0000000400000947 */ /* 0x000fea0003800000 */
[----:B------:R-:W-:Y:S02]  /*0970*/  ISETP.GE.AND P0, PT, R18, RZ, PT ;  /* 0x000000ff1200720c */ /* 0x000fe40003f06270 */
[----:B------:R-:W-:-:S11]  /*0980*/  ISETP.GE.AND P1, PT, R19, RZ, PT ;  /* 0x000000ff1300720c */ /* 0x000fd60003f26270 */
[----:B------:R-:W-:Y:S01]  /*0990*/  @P0 MOV R15, RZ ;  /* 0x000000ff000f0202 */ /* 0x000fe20000000f00 */
[----:B------:R-:W-:Y:S02]  /*09a0*/  @!P0 IMAD.MOV.U32 R15, RZ, RZ, -0x40 ;  /* 0xffffffc0ff0f8424 */ /* 0x000fe400078e00ff */
[----:B------:R-:W-:Y:S01]  /*09b0*/  @!P0 FFMA R17, R0, 1.84467440737095516160e+19, RZ ;  /* 0x5f80000000118823 */ /* 0x000fe200000000ff */
[----:B------:R-:W-:Y:S02]  /*09c0*/  @!P1 FFMA R3, R3, 1.84467440737095516160e+19, RZ ;  /* 0x5f80000003039823 */ /* 0x000fe400000000ff */
[----:B------:R-:W-:-:S07]  /*09d0*/  @!P1 IADD3 R15, PT, PT, R15, 0x40, RZ ;  /* 0x000000400f0f9810 */ /* 0x000fce0007ffe0ff */
.L_x_10:
[----:B------:R-:W-:Y:S01]  /*09e0*/  LEA R0, R13, 0xc0800000, 0x17 ;  /* 0xc08000000d007811 */ /* 0x000fe200078eb8ff */
[----:B------:R-:W-:Y:S01]  /*09f0*/  BSSY.RECONVERGENT B2, `(.L_x_15) ;  /* 0x0000036000027945 */ /* 0x000fe20003800200 */
[----:B------:R-:W-:-:S03]  /*0a00*/  IADD3 R16, PT, PT, R16, -0x7f, RZ ;  /* 0xffffff8110107810 */ /* 0x000fc60007ffe0ff */
[----:B------:R-:W-:Y:S02]  /*0a10*/  IMAD.IADD R18, R3, 0x1, -R0 ;  /* 0x0000000103127824 */ /* 0x000fe400078e0a00 */
[C---:B------:R-:W-:Y:S01]  /*0a20*/  IMAD R0, R16.reuse, -0x800000, R17 ;  /* 0xff80000010007824 */ /* 0x040fe200078e0211 */
[----:B------:R-:W-:Y:S01]  /*0a30*/  IADD3 R16, PT, PT, R16, 0x7f, -R13 ;  /* 0x0000007f10107810 */ /* 0x000fe20007ffe80d */
[----:B------:R-:W0:Y:S01]  /*0a40*/  MUFU.RCP R3, R18 ;  /* 0x0000001200037308 */ /* 0x000e220000001000 */
[----:B------:R-:W-:-:S03]  /*0a50*/  FADD.FTZ R19, -R18, -RZ ;  /* 0x800000ff12137221 */ /* 0x000fc60000010100 */
[----:B------:R-:W-:Y:S02]  /*0a60*/  IMAD.IADD R16, R16, 0x1, R15 ;  /* 0x0000000110107824 */ /* 0x000fe400078e020f */
[----:B0-----:R-:W-:-:S04]  /*0a70*/  FFMA R20, R3, R19, 1 ;  /* 0x3f80000003147423 */ /* 0x001fc80000000013 */
[----:B------:R-:W-:-:S04]  /*0a80*/  FFMA R3, R3, R20, R3 ;  /* 0x0000001403037223 */ /* 0x000fc80000000003 */
[----:B------:R-:W-:-:S04]  /*0a90*/  FFMA R20, R0, R3, RZ ;  /* 0x0000000300147223 */ /* 0x000fc800000000ff */
[----:B------:R-:W-:-:S04]  /*0aa0*/  FFMA R17, R19, R20, R0 ;  /* 0x0000001413117223 */ /* 0x000fc80000000000 */
[----:B------:R-:W-:-:S04]  /*0ab0*/  FFMA R20, R3, R17, R20 ;  /* 0x0000001103147223 */ /* 0x000fc80000000014 */
[----:B------:R-:W-:-:S04]  /*0ac0*/  FFMA R19, R19, R20, R0 ;  /* 0x0000001413137223 */ /* 0x000fc80000000000 */
[----:B------:R-:W-:-:S05]  /*0ad0*/  FFMA R0, R3, R19, R20 ;  /* 0x0000001303007223 */ /* 0x000fca0000000014 */
[----:B------:R-:W-:-:S04]  /*0ae0*/  SHF.R.U32.HI R13, RZ, 0x17, R0 ;  /* 0x00000017ff0d7819 */ /* 0x000fc80000011600 */
[----:B------:R-:W-:-:S04]  /*0af0*/  LOP3.LUT R13, R13, 0xff, RZ, 0xc0, !PT ;  /* 0x000000ff0d0d7812 */ /* 0x000fc800078ec0ff */
[----:B------:R-:W-:-:S05]  /*0b00*/  IADD3 R17, PT, PT, R13, R16, RZ ;  /* 0x000000100d117210 */ /* 0x000fca0007ffe0ff */
[----:B------:R-:W-:-:S05]  /*0b10*/  VIADD R13, R17, 0xffffffff ;  /* 0xffffffff110d7836 */ /* 0x000fca0000000000 */
[----:B------:R-:W-:-:S13]  /*0b20*/  ISETP.GE.U32.AND P0, PT, R13, 0xfe, PT ;  /* 0x000000fe0d00780c */ /* 0x000fda0003f06070 */
[----:B------:R-:W-:Y:S05]  /*0b30*/  @!P0 BRA `(.L_x_16) ;  /* 0x0000000000808947 */ /* 0x000fea0003800000 */
[----:B------:R-:W-:-:S13]  /*0b40*/  ISETP.GT.AND P0, PT, R17, 0xfe, PT ;  /* 0x000000fe1100780c */ /* 0x000fda0003f04270 */
[----:B------:R-:W-:Y:S05]  /*0b50*/  @P0 BRA `(.L_x_17) ;  /* 0x00000000006c0947 */ /* 0x000fea0003800000 */
[----:B------:R-:W-:-:S13]  /*0b60*/  ISETP.GE.AND P0, PT, R17, 0x1, PT ;  /* 0x000000011100780c */ /* 0x000fda0003f06270 */
[----:B------:R-:W-:Y:S05]  /*0b70*/  @P0 BRA `(.L_x_18) ;  /* 0x0000000000740947 */ /* 0x000fea0003800000 */
[----:B------:R-:W-:Y:S02]  /*0b80*/  ISETP.GE.AND P0, PT, R17, -0x18, PT ;  /* 0xffffffe81100780c */ /* 0x000fe40003f06270 */
[----:B------:R-:W-:-:S11]  /*0b90*/  LOP3.LUT R0, R0, 0x80000000, RZ, 0xc0, !PT ;  /* 0x8000000000007812 */ /* 0x000fd600078ec0ff */
[----:B------:R-:W-:Y:S05]  /*0ba0*/  @!P0 BRA `(.L_x_18) ;  /* 0x0000000000688947 */ /* 0x000fea0003800000 */
[-CC-:B------:R-:W-:Y:S01]  /*0bb0*/  FFMA.RZ R13, R3, R19.reuse, R20.reuse ;  /* 0x00000013030d7223 */ /* 0x180fe2000000c014 */
[----:B------:R-:W-:Y:S01]  /*0bc0*/  IADD3 R18, PT, PT, R17, 0x20, RZ ;  /* 0x0000002011127810 */ /* 0x000fe20007ffe0ff */
[-CC-:B------:R-:W-:Y:S01]  /*0bd0*/  FFMA.RM R16, R3, R19.reuse, R20.reuse ;  /* 0x0000001303107223 */ /* 0x180fe20000004014 */
[----:B------:R-:W-:Y:S02]  /*0be0*/  ISETP.NE.AND P2, PT, R17, RZ, PT ;  /* 0x000000ff1100720c */ /* 0x000fe40003f45270 */
[----:B------:R-:W-:Y:S01]  /*0bf0*/  LOP3.LUT R15, R13, 0x7fffff, RZ, 0xc0, !PT ;  /* 0x007fffff0d0f7812 */ /* 0x000fe200078ec0ff */
[----:B------:R-:W-:Y:S01]  /*0c00*/  FFMA.RP R13, R3, R19, R20 ;  /* 0x00000013030d7223 */ /* 0x000fe20000008014 */
[----:B------:R-:W-:Y:S01]  /*0c10*/  IMAD.MOV R3, RZ, RZ, -R17 ;  /* 0x000000ffff037224 */ /* 0x000fe200078e0a11 */
[----:B------:R-:W-:Y:S02]  /*0c20*/  ISETP.NE.AND P1, PT, R17, RZ, PT ;  /* 0x000000ff1100720c */ /* 0x000fe40003f25270 */
[----:B------:R-:W-:-:S02]  /*0c30*/  LOP3.LUT R15, R15, 0x800000, RZ, 0xfc, !PT ;  /* 0x008000000f0f7812 */ /* 0x000fc400078efcff */
[----:B------:R-:W-:Y:S02]  /*0c40*/  FSETP.NEU.FTZ.AND P0, PT, R13, R16, PT ;  /* 0x000000100d00720b */ /* 0x000fe40003f1d000 */
[----:B------:R-:W-:Y:S02]  /*0c50*/  SHF.L.U32 R18, R15, R18, RZ ;  /* 0x000000120f127219 */ /* 0x000fe400000006ff */
[----:B------:R-:W-:Y:S02]  /*0c60*/  SEL R16, R3, RZ, P2 ;  /* 0x000000ff03107207 */ /* 0x000fe40001000000 */
[----:B------:R-:W-:Y:S02]  /*0c70*/  ISETP.NE.AND P1, PT, R18, RZ, P1 ;  /* 0x000000ff1200720c */ /* 0x000fe40000f25270 */
[----:B------:R-:W-:Y:S02]  /*0c80*/  SHF.R.U32.HI R16, RZ, R16, R15 ;  /* 0x00000010ff107219 */ /* 0x000fe4000001160f */
[----:B------:R-:W-:-:S02]  /*0c90*/  PLOP3.LUT P0, PT, P0, P1, PT, 0xf8, 0x8f ;  /* 0x00000000008f781c */ /* 0x000fc40000703f70 */
[----:B------:R-:W-:Y:S02]  /*0ca0*/  SHF.R.U32.HI R18, RZ, 0x1, R16 ;  /* 0x00000001ff127819 */ /* 0x000fe40000011610 */
[----:B------:R-:W-:-:S04]  /*0cb0*/  SEL R3, RZ, 0x1, !P0 ;  /* 0x00000001ff037807 */ /* 0x000fc80004000000 */
[----:B------:R-:W-:-:S04]  /*0cc0*/  LOP3.LUT R3, R3, 0x1, R18, 0xf8, !PT ;  /* 0x0000000103037812 */ /* 0x000fc800078ef812 */
[----:B------:R-:W-:-:S04]  /*0cd0*/  LOP3.LUT R3, R3, R16, RZ, 0xc0, !PT ;  /* 0x0000001003037212 */ /* 0x000fc800078ec0ff */
[----:B------:R-:W-:-:S04]  /*0ce0*/  IADD3 R3, PT, PT, R18, R3, RZ ;  /* 0x0000000312037210 */ /* 0x000fc80007ffe0ff */
[----:B------:R-:W-:Y:S01]  /*0cf0*/  LOP3.LUT R0, R3, R0, RZ, 0xfc, !PT ;  /* 0x0000000003007212 */ /* 0x000fe200078efcff */
[----:B------:R-:W-:Y:S06]  /*0d00*/  BRA `(.L_x_18) ;  /* 0x0000000000107947 */ /* 0x000fec0003800000 */
.L_x_17:
[----:B------:R-:W-:-:S04]  /*0d10*/  LOP3.LUT R0, R0, 0x80000000, RZ, 0xc0, !PT ;  /* 0x8000000000007812 */ /* 0x000fc800078ec0ff */
[----:B------:R-:W-:Y:S01]  /*0d20*/  LOP3.LUT R0, R0, 0x7f800000, RZ, 0xfc, !PT ;  /* 0x7f80000000007812 */ /* 0x000fe200078efcff */
[----:B------:R-:W-:Y:S06]  /*0d30*/  BRA `(.L_x_18) ;  /* 0x0000000000047947 */ /* 0x000fec0003800000 */
.L_x_16:
[----:B------:R-:W-:-:S07]  /*0d40*/  IMAD R0, R16, 0x800000, R0 ;  /* 0x0080000010007824 */ /* 0x000fce00078e0200 */
.L_x_18:
[----:B------:R-:W-:Y:S05]  /*0d50*/  BSYNC.RECONVERGENT B2 ;  /* 0x0000000000027941 */ /* 0x000fea0003800200 */
.L_x_15:
[----:B------:R-:W-:Y:S05]  /*0d60*/  BRA `(.L_x_19) ;  /* 0x0000000000207947 */ /* 0x000fea0003800000 */
.L_x_14:
[----:B------:R-:W-:-:S04]  /*0d70*/  LOP3.LUT R0, R3, 0x80000000, R17, 0x48, !PT ;  /* 0x8000000003007812 */ /* 0x000fc800078e4811 */
[----:B------:R-:W-:Y:S01]  /*0d80*/  LOP3.LUT R0, R0, 0x7f800000, RZ, 0xfc, !PT ;  /* 0x7f80000000007812 */ /* 0x000fe200078efcff */
[----:B------:R-:W-:Y:S06]  /*0d90*/  BRA `(.L_x_19) ;  /* 0x0000000000147947 */ /* 0x000fec0003800000 */
.L_x_13:
[----:B------:R-:W-:Y:S01]  /*0da0*/  LOP3.LUT R0, R3, 0x80000000, R17, 0x48, !PT ;  /* 0x8000000003007812 */ /* 0x000fe200078e4811 */
[----:B------:R-:W-:Y:S06]  /*0db0*/  BRA `(.L_x_19) ;  /* 0x00000000000c7947 */ /* 0x000fec0003800000 */
.L_x_12:
[----:B------:R-:W0:Y:S01]  /*0dc0*/  MUFU.RSQ R0, -QNAN ;  /* 0xffc0000000007908 */ /* 0x000e220000001400 */
[----:B------:R-:W-:Y:S05]  /*0dd0*/  BRA `(.L_x_19) ;  /* 0x0000000000047947 */ /* 0x000fea0003800000 */
.L_x_11:
[----:B------:R-:W-:-:S07]  /*0de0*/  FADD.FTZ R0, R0, R3 ;  /* 0x0000000300007221 */ /* 0x000fce0000010000 */
.L_x_19:
[----:B------:R-:W-:Y:S05]  /*0df0*/  BSYNC.RECONVERGENT B1 ;  /* 0x0000000000017941 */ /* 0x000fea0003800200 */
.L_x_9:
[----:B------:R-:W-:-:S04]  /*0e00*/  HFMA2 R15, -RZ, RZ, 0, 0 ;  /* 0x00000000ff0f7431 */ /* 0x000fc800000001ff */
[----:B0-----:R-:W-:Y:S05]  /*0e10*/  RET.REL.NODEC R14 `(_Z15timeStep_KernelP6float3P4int2PfPbi) ;  /* 0xfffffff00e787950 */ /* 0x001fea0003c3ffff */
.L_x_20:
        /* <DEDUP_REMOVED lines=14> */
.L_x_54:


//--------------------- .text._Z21applyWindForce_KernelP6float3S0_iiS_ --------------------------
	.section	.text._Z21applyWindForce_KernelP6float3S0_iiS_,"ax",@progbits
	.align	128
        .global         _Z21applyWindForce_KernelP6float3S0_iiS_
        .type           _Z21applyWindForce_KernelP6float3S0_iiS_,@function
        .size           _Z21applyWindForce_KernelP6float3S0_iiS_,(.L_x_56 - _Z21applyWindForce_KernelP6float3S0_iiS_)
        .other          _Z21applyWindForce_KernelP6float3S0_iiS_,@"STO_CUDA_ENTRY STV_DEFAULT"
_Z21applyWindForce_KernelP6float3S0_iiS_:
.text._Z21applyWindForce_KernelP6float3S0_iiS_:
        /* <DEDUP_REMOVED lines=12> */
[----:B0-----:R-:W-:Y:S02]  /*00c0*/  IADD3 R2, PT, PT, R0, 0xffffffe, RZ ;  /* 0x0ffffffe00027810 */ /* 0x001fe40007ffe0ff */
[----:B------:R-:W-:-:S04]  /*00d0*/  IADD3 R0, PT, PT, R20, -0x1, RZ ;  /* 0xffffffff14007810 */ /* 0x000fc80007ffe0ff */
[----:B------:R0:W1:Y:S02]  /*00e0*/  F2I.FTZ.U32.TRUNC.NTZ R3, R2 ;  /* 0x0000000200037305 */ /* 0x000064000021f000 */
[----:B0-----:R-:W-:Y:S01]  /*00f0*/  HFMA2 R2, -RZ, RZ, 0, 0 ;  /* 0x00000000ff027431 */ /* 0x001fe200000001ff */
[----:B-1----:R-:W-:-:S05]  /*0100*/  IADD3 R5, PT, PT, RZ, -R3, RZ ;  /* 0x80000003ff057210 */ /* 0x002fca0007ffe0ff */
[----:B------:R-:W-:-:S04]  /*0110*/  IMAD R5, R5, R20, RZ ;  /* 0x0000001405057224 */ /* 0x000fc800078e02ff */
[----:B------:R-:W-:-:S06]  /*0120*/  IMAD.HI.U32 R3, R3, R5, R2 ;  /* 0x0000000503037227 */ /* 0x000fcc00078e0002 */
        /* <DEDUP_REMOVED lines=12> */
[----:B------:R-:W-:-:S05]  /*01f0*/  IADD3 R20, PT, PT, R12, R20, RZ ;  /* 0x000000140c147210 */ /* 0x000fca0007ffe0ff */
[----:B0-----:R-:W-:-:S04]  /*0200*/  IMAD.WIDE.U32 R16, R20, 0xc, R14 ;  /* 0x0000000c14107825 */ /* 0x001fc800078e000e */
[----:B------:R-:W-:Y:S01]  /*0210*/  IMAD.WIDE R14, R12, 0xc, R14 ;  /* 0x0000000c0c0e7825 */ /* 0x000fe200078e020e */
[----:B-1----:R-:W2:Y:S04]  /*0220*/  LDG.E R0, desc[UR4][R16.64] ;  /* 0x0000000410007981 */ /* 0x002ea8000c1e1900 */
[----:B------:R-:W2:Y:S04]  /*0230*/  LDG.E R5, desc[UR4][R14.64] ;  /* 0x000000040e057981 */ /* 0x000ea8000c1e1900 */
[----:B------:R-:W3:Y:S04]  /*0240*/  LDG.E R3, desc[UR4][R16.64+0x8] ;  /* 0x0000080410037981 */ /* 0x000ee8000c1e1900 */
[----:B------:R-:W3:Y:S04]  /*0250*/  LDG.E R6, desc[UR4][R14.64+0x14] ;  /* 0x000014040e067981 */ /* 0x000ee8000c1e1900 */
[----:B------:R-:W4:Y:S04]  /*0260*/  LDG.E R2, desc[UR4][R16.64+0x4] ;  /* 0x0000040410027981 */ /* 0x000f28000c1e1900 */
[----:B------:R-:W5:Y:S04]  /*0270*/  LDG.E R4, desc[UR4][R14.64+0x8] ;  /* 0x000008040e047981 */ /* 0x000f68000c1e1900 */
[----:B------:R-:W4:Y:S04]  /*0280*/  LDG.E R11, desc[UR4][R14.64+0x10] ;  /* 0x000010040e0b7981 */ /* 0x000f28000c1e1900 */
[----:B------:R-:W4:Y:S04]  /*0290*/  LDG.E R9, desc[UR4][R14.64+0xc] ;  /* 0x00000c040e097981 */ /* 0x000f28000c1e1900 */
[----:B------:R-:W4:Y:S01]  /*02a0*/  LDG.E R7, desc[UR4][R14.64+0x4] ;  /* 0x000004040e077981 */ /* 0x000f22000c1e1900 */
[----:B------:R-:W-:Y:S01]  /*02b0*/  BSSY.RECONVERGENT B0, `(.L_x_21) ;  /* 0x000001c000007945 */ /* 0x000fe20003800200 */
[----:B--2---:R-:W-:Y:S01]  /*02c0*/  FADD R5, -R0, R5 ;  /* 0x0000000500057221 */ /* 0x004fe20000000100 */
[C---:B---3--:R-:W-:Y:S01]  /*02d0*/  FADD R6, -R3.reuse, R6 ;  /* 0x0000000603067221 */ /* 0x048fe20000000100 */
[----:B-----5:R-:W-:-:S03]  /*02e0*/  FADD R4, -R3, R4 ;  /* 0x0000000403047221 */ /* 0x020fc60000000100 */
[----:B------:R-:W-:Y:S01]  /*02f0*/  FMUL R3, R5, R6 ;  /* 0x0000000605037220 */ /* 0x000fe20000400000 */
[----:B----4-:R-:W-:Y:S01]  /*0300*/  FADD R11, -R2, R11 ;  /* 0x0000000b020b7221 */ /* 0x010fe20000000100 */
[----:B------:R-:W-:-:S03]  /*0310*/  FADD R9, -R0, R9 ;  /* 0x0000000900097221 */ /* 0x000fc60000000100 */
[----:B------:R-:W-:Y:S01]  /*0320*/  FMUL R0, R4, R11 ;  /* 0x0000000b04007220 */ /* 0x000fe20000400000 */
[----:B------:R-:W-:Y:S01]  /*0330*/  FADD R7, -R2, R7 ;  /* 0x0000000702077221 */ /* 0x000fe20000000100 */
[----:B------:R-:W-:-:S03]  /*0340*/  FFMA R2, R4, R9, -R3 ;  /* 0x0000000904027223 */ /* 0x000fc60000000803 */
[C---:B------:R-:W-:Y:S01]  /*0350*/  FMUL R4, R7.reuse, R9 ;  /* 0x0000000907047220 */ /* 0x040fe20000400000 */
[----:B------:R-:W-:Y:S01]  /*0360*/  FFMA R0, R7, R6, -R0 ;  /* 0x0000000607007223 */ /* 0x000fe20000000800 */
[----:B------:R-:W-:Y:S02]  /*0370*/  FMUL R7, R2, R2 ;  /* 0x0000000202077220 */ /* 0x000fe40000400000 */
[----:B------:R-:W-:Y:S02]  /*0380*/  FFMA R3, R5, R11, -R4 ;  /* 0x0000000b05037223 */ /* 0x000fe40000000804 */
[----:B------:R-:W-:-:S04]  /*0390*/  FFMA R4, R0, R0, R7 ;  /* 0x0000000000047223 */ /* 0x000fc80000000007 */
[----:B------:R-:W-:-:S05]  /*03a0*/  FFMA R4, R3, R3, R4 ;  /* 0x0000000303047223 */ /* 0x000fca0000000004 */
[----:B------:R-:W-:Y:S01]  /*03b0*/  IADD3 R6, PT, PT, R4, -0xd000000, RZ ;  /* 0xf300000004067810 */ /* 0x000fe20007ffe0ff */
[----:B------:R0:W1:Y:S03]  /*03c0*/  MUFU.RSQ R5, R4 ;  /* 0x0000000400057308 */ /* 0x0000660000001400 */
[----:B------:R-:W-:-:S13]  /*03d0*/  ISETP.GT.U32.AND P0, PT, R6, 0x727fffff, PT ;  /* 0x727fffff0600780c */ /* 0x000fda0003f04070 */
[----:B0-----:R-:W-:Y:S05]  /*03e0*/  @!P0 BRA `(.L_x_22) ;  /* 0x0000000000108947 */ /* 0x001fea0003800000 */
[----:B------:R-:W-:-:S07]  /*03f0*/  MOV R18, 0x410 ;  /* 0x0000041000127802 */ /* 0x000fce0000000f00 */
[----:B-1----:R-:W-:Y:S05]  /*0400*/  CALL.REL.NOINC `($__internal_2_$__cuda_sm20_sqrt_rn_f32_slowpath) ;  /* 0x0000000c00347944 */ /* 0x002fea0003c00000 */
[----:B------:R-:W-:Y:S01]  /*0410*/  MOV R11, R6 ;  /* 0x00000006000b7202 */ /* 0x000fe20000000f00 */
[----:B------:R-:W-:Y:S06]  /*0420*/  BRA `(.L_x_23) ;  /* 0x0000000000107947 */ /* 0x000fec0003800000 */
.L_x_22:
[----:B-1----:R-:W-:Y:S01]  /*0430*/  FMUL.FTZ R11, R4, R5 ;  /* 0x00000005040b7220 */ /* 0x002fe20000410000 */
[----:B------:R-:W-:-:S03]  /*0440*/  FMUL.FTZ R5, R5, 0.5 ;  /* 0x3f00000005057820 */ /* 0x000fc60000410000 */
[----:B------:R-:W-:-:S04]  /*0450*/  FFMA R4, -R11, R11, R4 ;  /* 0x0000000b0b047223 */ /* 0x000fc80000000104 */
[----:B------:R-:W-:-:S07]  /*0460*/  FFMA R11, R4, R5, R11 ;  /* 0x00000005040b7223 */ /* 0x000fce000000000b */
.L_x_23:
[----:B------:R-:W-:Y:S05]  /*0470*/  BSYNC.RECONVERGENT B0 ;  /* 0x0000000000007941 */ /* 0x000fea0003800200 */
.L_x_21:
[----:B------:R-:W0:Y:S01]  /*0480*/  MUFU.RCP R4, R11 ;  /* 0x0000000b00047308 */ /* 0x000e220000001000 */
[----:B------:R-:W-:Y:S07]  /*0490*/  BSSY.RECONVERGENT B0, `(.L_x_24) ;  /* 0x000000d000007945 */ /* 0x000fee0003800200 */
[----:B------:R-:W1:Y:S01]  /*04a0*/  FCHK P0, R0, R11 ;  /* 0x0000000b00007302 */ /* 0x000e620000000000 */
[----:B0-----:R-:W-:-:S04]  /*04b0*/  FFMA R5, R4, -R11, 1 ;  /* 0x3f80000004057423 */ /* 0x001fc8000000080b */
[----:B------:R-:W-:-:S04]  /*04c0*/  FFMA R5, R4, R5, R4 ;  /* 0x0000000504057223 */ /* 0x000fc80000000004 */
[----:B------:R-:W-:-:S04]  /*04d0*/  FFMA R4, R0, R5, RZ ;  /* 0x0000000500047223 */ /* 0x000fc800000000ff */
[----:B------:R-:W-:-:S04]  /*04e0*/  FFMA R13, R4, -R11, R0 ;  /* 0x8000000b040d7223 */ /* 0x000fc80000000000 */
[----:B------:R-:W-:Y:S01]  /*04f0*/  FFMA R13, R5, R13, R4 ;  /* 0x0000000d050d7223 */ /* 0x000fe20000000004 */
[----:B-1----:R-:W-:Y:S06]  /*0500*/  @!P0 BRA `(.L_x_25) ;  /* 0x0000000000148947 */ /* 0x002fec0003800000 */
[----:B------:R-:W-:Y:S02]  /*0510*/  MOV R4, R0 ;  /* 0x0000000000047202 */ /* 0x000fe40000000f00 */
[----:B------:R-:W-:Y:S02]  /*0520*/  MOV R19, R11 ;  /* 0x0000000b00137202 */ /* 0x000fe40000000f00 */
[----:B------:R-:W-:-:S07]  /*0530*/  MOV R6, 0x550 ;  /* 0x0000055000067802 */ /* 0x000fce0000000f00 */
[----:B------:R-:W-:Y:S05]  /*0540*/  CALL.REL.NOINC `($__internal_3_$__cuda_sm3x_div_rn_noftz_f32_slowpath) ;  /* 0x0000000c00407944 */ /* 0x000fea0003c00000 */
[----:B------:R-:W-:-:S07]  /*0550*/  MOV R13, R4 ;  /* 0x00000004000d7202 */ /* 0x000fce0000000f00 */
.L_x_25:
[----:B------:R-:W-:Y:S05]  /*0560*/  BSYNC.RECONVERGENT B0 ;  /* 0x0000000000007941 */ /* 0x000fea0003800200 */
.L_x_24:
        /* <DEDUP_REMOVED lines=14> */
.L_x_27:
[----:B------:R-:W-:Y:S05]  /*0650*/  BSYNC.RECONVERGENT B0 ;  /* 0x0000000000007941 */ /* 0x000fea0003800200 */
.L_x_26:
        /* <DEDUP_REMOVED lines=14> */
.L_x_29:
[----:B------:R-:W-:Y:S05]  /*0740*/  BSYNC.RECONVERGENT B0 ;  /* 0x0000000000007941 */ /* 0x000fea0003800200 */
.L_x_28:
[----:B------:R-:W0:Y:S01]  /*0750*/  LDC.64 R4, c[0x0][0x388] ;  /* 0x0000e200ff047b82 */ /* 0x000e220000000a00 */
[----:B------:R-:W1:Y:S01]  /*0760*/  LDCU.64 UR6, c[0x0][0x398] ;  /* 0x00007300ff0677ac */ /* 0x000e620008000a00 */
[----:B------:R-:W2:Y:S01]  /*0770*/  LDCU UR8, c[0x0][0x3a0] ;  /* 0x00007400ff0877ac */ /* 0x000ea20008000800 */
[----:B0-----:R-:W-:-:S05]  /*0780*/  IMAD.WIDE R10, R20, 0xc, R4 ;  /* 0x0000000c140a7825 */ /* 0x001fca00078e0204 */
[----:B------:R-:W3:Y:S04]  /*0790*/  LDG.E R7, desc[UR4][R10.64] ;  /* 0x000000040a077981 */ /* 0x000ee8000c1e1900 */
[----:B------:R-:W4:Y:S04]  /*07a0*/  LDG.E R9, desc[UR4][R10.64+0x4] ;  /* 0x000004040a097981 */ /* 0x000f28000c1e1900 */
[----:B------:R-:W5:Y:S01]  /*07b0*/  LDG.E R18, desc[UR4][R10.64+0x8] ;  /* 0x000008040a127981 */ /* 0x000f62000c1e1900 */
[----:B-1----:R-:W-:-:S04]  /*07c0*/  FMUL R8, R21, UR7 ;  /* 0x0000000715087c20 */ /* 0x002fc80008400000 */
[----:B------:R-:W-:Y:S01]  /*07d0*/  FFMA R3, R13, UR6, R8 ;  /* 0x000000060d037c23 */ /* 0x000fe20008000008 */
[----:B------:R-:W-:Y:S02]  /*07e0*/  IMAD.WIDE R12, R12, 0xc, R4 ;  /* 0x0000000c0c0c7825 */ /* 0x000fe400078e0204 */
[----:B------:R-:W0:Y:S02]  /*07f0*/  LDC.64 R4, c[0x0][0x380] ;  /* 0x0000e000ff047b82 */ /* 0x000e240000000a00 */
[----:B--2---:R-:W-:-:S04]  /*0800*/  FFMA R3, R6, UR8, R3 ;  /* 0x0000000806037c23 */ /* 0x004fc80008000003 */
[-C--:B---3--:R-:W-:Y:S01]  /*0810*/  FFMA R7, R0, R3.reuse, R7 ;  /* 0x0000000300077223 */ /* 0x088fe20000000007 */
[----:B----4-:R-:W-:-:S04]  /*0820*/  FFMA R9, R2, R3, R9 ;  /* 0x0000000302097223 */ /* 0x010fc80000000009 */
[----:B------:R-:W-:Y:S01]  /*0830*/  STG.E desc[UR4][R10.64], R7 ;  /* 0x000000070a007986 */ /* 0x000fe2000c101904 */
[----:B-----5:R-:W-:-:S03]  /*0840*/  FFMA R19, R2, R3, R18 ;  /* 0x0000000302137223 */ /* 0x020fc60000000012 */
[----:B------:R-:W-:Y:S04]  /*0850*/  STG.E desc[UR4][R10.64+0x4], R9 ;  /* 0x000004090a007986 */ /* 0x000fe8000c101904 */
[----:B------:R1:W-:Y:S04]  /*0860*/  STG.E desc[UR4][R10.64+0x8], R19 ;  /* 0x000008130a007986 */ /* 0x0003e8000c101904 */
[----:B------:R-:W2:Y:S04]  /*0870*/  LDG.E R21, desc[UR4][R12.64] ;  /* 0x000000040c157981 */ /* 0x000ea8000c1e1900 */
[----:B------:R-:W3:Y:S04]  /*0880*/  LDG.E R8, desc[UR4][R12.64+0xc] ;  /* 0x00000c040c087981 */ /* 0x000ee8000c1e1900 */
[----:B------:R-:W4:Y:S04]  /*0890*/  LDG.E R23, desc[UR4][R12.64+0x4] ;  /* 0x000004040c177981 */ /* 0x000f28000c1e1900 */
[----:B------:R-:W5:Y:S04]  /*08a0*/  LDG.E R6, desc[UR4][R12.64+0x8] ;  /* 0x000008040c067981 */ /* 0x000f68000c1e1900 */
[----:B------:R-:W5:Y:S04]  /*08b0*/  LDG.E R18, desc[UR4][R12.64+0x10] ;  /* 0x000010040c127981 */ /* 0x000f68000c1e1900 */
[----:B------:R-:W5:Y:S01]  /*08c0*/  LDG.E R22, desc[UR4][R12.64+0x14] ;  /* 0x000014040c167981 */ /* 0x000f62000c1e1900 */
[----:B-1----:R-:W-:-:S05]  /*08d0*/  IADD3 R19, PT, PT, R20, 0x1, RZ ;  /* 0x0000000114137810 */ /* 0x002fca0007ffe0ff */
[----:B0-----:R-:W-:-:S04]  /*08e0*/  IMAD.WIDE.U32 R4, R19, 0xc, R4 ;  /* 0x0000000c13047825 */ /* 0x001fc800078e0004 */
[CC--:B--2---:R-:W-:Y:S01]  /*08f0*/  FFMA R21, R0.reuse, R3.reuse, R21 ;  /* 0x0000000300157223 */ /* 0x0c4fe20000000015 */
[----:B---3--:R-:W-:-:S04]  /*0900*/  FFMA R25, R0, R3, R8 ;  /* 0x0000000300197223 */ /* 0x008fc80000000008 */
[----:B------:R-:W-:Y:S01]  /*0910*/  STG.E desc[UR4][R12.64], R21 ;  /* 0x000000150c007986 */ /* 0x000fe2000c101904 */
[----:B----4-:R-:W-:-:S03]  /*0920*/  FFMA R23, R2, R3, R23 ;  /* 0x0000000302177223 */ /* 0x010fc60000000017 */
[----:B------:R0:W-:Y:S01]  /*0930*/  STG.E desc[UR4][R12.64+0xc], R25 ;  /* 0x00000c190c007986 */ /* 0x0001e2000c101904 */
[----:B-----5:R-:W-:-:S03]  /*0940*/  FFMA R7, R2, R3, R6 ;  /* 0x0000000302077223 */ /* 0x020fc60000000006 */
[----:B------:R-:W-:Y:S01]  /*0950*/  STG.E desc[UR4][R12.64+0x4], R23 ;  /* 0x000004170c007986 */ /* 0x000fe2000c101904 */
[----:B------:R-:W-:-:S03]  /*0960*/  FFMA R9, R2, R3, R18 ;  /* 0x0000000302097223 */ /* 0x000fc60000000012 */
[----:B------:R1:W-:Y:S01]  /*0970*/  STG.E desc[UR4][R12.64+0x8], R7 ;  /* 0x000008070c007986 */ /* 0x0003e2000c101904 */
[----:B------:R-:W-:-:S03]  /*0980*/  FFMA R3, R2, R3, R22 ;  /* 0x0000000302037223 */ /* 0x000fc60000000016 */
[----:B------:R-:W-:Y:S04]  /*0990*/  STG.E desc[UR4][R12.64+0x10], R9 ;  /* 0x000010090c007986 */ /* 0x000fe8000c101904 */
[----:B------:R2:W-:Y:S04]  /*09a0*/  STG.E desc[UR4][R12.64+0x14], R3 ;  /* 0x000014030c007986 */ /* 0x0005e8000c101904 */
[----:B------:R-:W3:Y:S04]  /*09b0*/  LDG.E R19, desc[UR4][R16.64] ;  /* 0x0000000410137981 */ /* 0x000ee8000c1e1900 */
[----:B------:R-:W4:Y:S04]  /*09c0*/  LDG.E R29, desc[UR4][R14.64+0x14] ;  /* 0x000014040e1d7981 */ /* 0x000f28000c1e1900 */
[----:B------:R-:W3:Y:S04]  /*09d0*/  LDG.E R0, desc[UR4][R4.64] ;  /* 0x0000000404007981 */ /* 0x000ee8000c1e1900 */
[----:B------:R-:W4:Y:S04]  /*09e0*/  LDG.E R6, desc[UR4][R4.64+0x8] ;  /* 0x0000080404067981 */ /* 0x000f28000c1e1900 */
[----:B0-----:R-:W5:Y:S04]  /*09f0*/  LDG.E R25, desc[UR4][R14.64+0xc] ;  /* 0x00000c040e197981 */ /* 0x001f68000c1e1900 */
[----:B------:R-:W2:Y:S04]  /*0a00*/  LDG.E R21, desc[UR4][R16.64+0x8] ;  /* 0x0000080410157981 */ /* 0x000ea8000c1e1900 */
[----:B------:R-:W2:Y:S04]  /*0a10*/  LDG.E R27, desc[UR4][R14.64+0x10] ;  /* 0x000010040e1b7981 */ /* 0x000ea8000c1e1900 */
[----:B------:R-:W2:Y:S04]  /*0a20*/  LDG.E R2, desc[UR4][R4.64+0x4] ;  /* 0x0000040404027981 */ /* 0x000ea8000c1e1900 */
[----:B-1----:R-:W2:Y:S01]  /*0a30*/  LDG.E R7, desc[UR4][R16.64+0x4] ;  /* 0x0000040410077981 */ /* 0x002ea2000c1e1900 */
[----:B------:R-:W-:Y:S01]  /*0a40*/  BSSY.RECONVERGENT B0, `(.L_x_30) ;  /* 0x000001c000007945 */ /* 0x000fe20003800200 */
[----:B---3--:R-:W-:Y:S01]  /*0a50*/  FADD R19, -R0, R19 ;  /* 0x0000001300137221 */ /* 0x008fe20000000100 */
[----:B----4-:R-:W-:Y:S01]  /*0a60*/  FADD R18, -R6, R29 ;  /* 0x0000001d06127221 */ /* 0x010fe20000000100 */
[----:B-----5:R-:W-:-:S03]  /*0a70*/  FADD R8, -R0, R25 ;  /* 0x0000001900087221 */ /* 0x020fc60000000100 */
[----:B------:R-:W-:Y:S01]  /*0a80*/  FMUL R0, R19, R18 ;  /* 0x0000001213007220 */ /* 0x000fe20000400000 */
[----:B--2---:R-:W-:-:S04]  /*0a90*/  FADD R21, -R6, R21 ;  /* 0x0000001506157221 */ /* 0x004fc80000000100 */
[----:B------:R-:W-:Y:S01]  /*0aa0*/  FFMA R0, R21, R8, -R0 ;  /* 0x0000000815007223 */ /* 0x000fe20000000800 */
[C---:B------:R-:W-:Y:S01]  /*0ab0*/  FADD R6, -R2.reuse, R27 ;  /* 0x0000001b02067221 */ /* 0x040fe20000000100 */
[----:B------:R-:W-:-:S03]  /*0ac0*/  FADD R7, -R2, R7 ;  /* 0x0000000702077221 */ /* 0x000fc60000000100 */
[----:B------:R-:W-:Y:S01]  /*0ad0*/  FMUL R2, R21, R6 ;  /* 0x0000000615027220 */ /* 0x000fe20000400000 */
[----:B------:R-:W-:Y:S01]  /*0ae0*/  FMUL R3, R0, R0 ;  /* 0x0000000000037220 */ /* 0x000fe20000400000 */
[C---:B------:R-:W-:Y:S02]  /*0af0*/  FMUL R8, R7.reuse, R8 ;  /* 0x0000000807087220 */ /* 0x040fe40000400000 */
[----:B------:R-:W-:Y:S02]  /*0b00*/  FFMA R16, R7, R18, -R2 ;  /* 0x0000001207107223 */ /* 0x000fe40000000802 */
        /* <DEDUP_REMOVED lines=11> */
.L_x_31:
[----:B-1----:R-:W-:Y:S01]  /*0bc0*/  FMUL.FTZ R5, R4, R3 ;  /* 0x0000000304057220 */ /* 0x002fe20000410000 */
[----:B------:R-:W-:-:S03]  /*0bd0*/  FMUL.FTZ R3, R3, 0.5 ;  /* 0x3f00000003037820 */ /* 0x000fc60000410000 */
[----:B------:R-:W-:-:S04]  /*0be0*/  FFMA R4, -R5, R5, R4 ;  /* 0x0000000505047223 */ /* 0x000fc80000000104 */
[----:B------:R-:W-:-:S07]  /*0bf0*/  FFMA R3, R4, R3, R5 ;  /* 0x0000000304037223 */ /* 0x000fce0000000005 */
.L_x_32:
[----:B------:R-:W-:Y:S05]  /*0c00*/  BSYNC.RECONVERGENT B0 ;  /* 0x0000000000007941 */ /* 0x000fea0003800200 */
.L_x_30:
        /* <DEDUP_REMOVED lines=14> */
.L_x_34:
[----:B------:R-:W-:Y:S05]  /*0cf0*/  BSYNC.RECONVERGENT B0 ;  /* 0x0000000000007941 */ /* 0x000fea0003800200 */
.L_x_33:
        /* <DEDUP_REMOVED lines=14> */
.L_x_36:
[----:B------:R-:W-:Y:S05]  /*0de0*/  BSYNC.RECONVERGENT B0 ;  /* 0x0000000000007941 */ /* 0x000fea0003800200 */
.L_x_35:
        /* <DEDUP_REMOVED lines=13> */
.L_x_38:
[----:B------:R-:W-:Y:S05]  /*0ec0*/  BSYNC.RECONVERGENT B0 ;  /* 0x0000000000007941 */ /* 0x000fea0003800200 */
.L_x_37:
[----:B------:R-:W2:Y:S01]  /*0ed0*/  LDG.E R3, desc[UR4][R10.64+0xc] ;  /* 0x00000c040a037981 */ /* 0x000ea2000c1e1900 */
[----:B------:R-:W0:Y:S03]  /*0ee0*/  LDCU.64 UR6, c[0x0][0x398] ;  /* 0x00007300ff0677ac */ /* 0x000e260008000a00 */
[----:B------:R-:W3:Y:S01]  /*0ef0*/  LDG.E R5, desc[UR4][R10.64+0x10] ;  /* 0x000010040a057981 */ /* 0x000ee2000c1e1900 */
[----:B------:R-:W1:Y:S03]  /*0f00*/  LDCU UR8, c[0x0][0x3a0] ;  /* 0x00007400ff0877ac */ /* 0x000e660008000800 */
[----:B------:R-:W4:Y:S04]  /*0f10*/  LDG.E R2, desc[UR4][R10.64+0x14] ;  /* 0x000014040a027981 */ /* 0x000f28000c1e1900 */
[----:B------:R-:W5:Y:S04]  /*0f20*/  LDG.E R9, desc[UR4][R10.64] ;  /* 0x000000040a097981 */ /* 0x000f68000c1e1900 */
[----:B------:R-:W5:Y:S04]  /*0f30*/  LDG.E R6, desc[UR4][R10.64+0x4] ;  /* 0x000004040a067981 */ /* 0x000f68000c1e1900 */
[----:B------:R-:W5:Y:S01]  /*0f40*/  LDG.E R8, desc[UR4][R10.64+0x8] ;  /* 0x000008040a087981 */ /* 0x000f62000c1e1900 */
[----:B0-----:R-:W-:-:S04]  /*0f50*/  FMUL R15, R15, UR7 ;  /* 0x000000070f0f7c20 */ /* 0x001fc80008400000 */
[----:B------:R-:W-:-:S04]  /*0f60*/  FFMA R15, R14, UR6, R15 ;  /* 0x000000060e0f7c23 */ /* 0x000fc8000800000f */
[----:B-1----:R-:W-:-:S04]  /*0f70*/  FFMA R15, R4, UR8, R15 ;  /* 0x00000008040f7c23 */ /* 0x002fc8000800000f */
[-C--:B--2---:R-:W-:Y:S01]  /*0f80*/  FFMA R3, R16, R15.reuse, R3 ;  /* 0x0000000f10037223 */ /* 0x084fe20000000003 */
[----:B---3--:R-:W-:-:S04]  /*0f90*/  FFMA R5, R0, R15, R5 ;  /* 0x0000000f00057223 */ /* 0x008fc80000000005 */
[----:B------:R0:W-:Y:S01]  /*0fa0*/  STG.E desc[UR4][R10.64+0xc], R3 ;  /* 0x00000c030a007986 */ /* 0x0001e2000c101904 */
[----:B----4-:R-:W-:-:S03]  /*0fb0*/  FFMA R7, R0, R15, R2 ;  /* 0x0000000f00077223 */ /* 0x010fc60000000002 */
[----:B------:R-:W-:Y:S01]  /*0fc0*/  STG.E desc[UR4][R10.64+0x10], R5 ;  /* 0x000010050a007986 */ /* 0x000fe2000c101904 */
[----:B-----5:R-:W-:-:S03]  /*0fd0*/  FFMA R9, R16, R15, R9 ;  /* 0x0000000f10097223 */ /* 0x020fc60000000009 */
[----:B------:R-:W-:Y:S01]  /*0fe0*/  STG.E desc[UR4][R10.64+0x14], R7 ;  /* 0x000014070a007986 */ /* 0x000fe2000c101904 */
[----:B------:R-:W-:-:S03]  /*0ff0*/  FFMA R17, R0, R15, R6 ;  /* 0x0000000f00117223 */ /* 0x000fc60000000006 */
[----:B------:R-:W-:Y:S01]  /*1000*/  STG.E desc[UR4][R10.64], R9 ;  /* 0x000000090a007986 */ /* 0x000fe2000c101904 */
[----:B------:R-:W-:-:S03]  /*1010*/  FFMA R19, R0, R15, R8 ;  /* 0x0000000f00137223 */ /* 0x000fc60000000008 */
[----:B------:R-:W-:Y:S04]  /*1020*/  STG.E desc[UR4][R10.64+0x4], R17 ;  /* 0x000004110a007986 */ /* 0x000fe8000c101904 */
[----:B------:R-:W-:Y:S04]  /*1030*/  STG.E desc[UR4][R10.64+0x8], R19 ;  /* 0x000008130a007986 */ /* 0x000fe8000c101904 */
[----:B0-----:R-:W2:Y:S04]  /*1040*/  LDG.E R3, desc[UR4][R12.64+0xc] ;  /* 0x00000c040c037981 */ /* 0x001ea8000c1e1900 */
[----:B------:R-:W3:Y:S04]  /*1050*/  LDG.E R21, desc[UR4][R12.64+0x10] ;  /* 0x000010040c157981 */ /* 0x000ee8000c1e1900 */
[----:B------:R-:W4:Y:S01]  /*1060*/  LDG.E R2, desc[UR4][R12.64+0x14] ;  /* 0x000014040c027981 */ /* 0x000f22000c1e1900 */
[-C--:B--2---:R-:W-:Y:S01]  /*1070*/  FFMA R3, R16, R15.reuse, R3 ;  /* 0x0000000f10037223 */ /* 0x084fe20000000003 */
[----:B---3--:R-:W-:-:S04]  /*1080*/  FFMA R21, R0, R15, R21 ;  /* 0x0000000f00157223 */ /* 0x008fc80000000015 */
[----:B------:R-:W-:Y:S01]  /*1090*/  STG.E desc[UR4][R12.64+0xc], R3 ;  /* 0x00000c030c007986 */ /* 0x000fe2000c101904 */
[----:B----4-:R-:W-:-:S03]  /*10a0*/  FFMA R15, R0, R15, R2 ;  /* 0x0000000f000f7223 */ /* 0x010fc60000000002 */
[----:B------:R-:W-:Y:S04]  /*10b0*/  STG.E desc[UR4][R12.64+0x10], R21 ;  /* 0x000010150c007986 */ /* 0x000fe8000c101904 */
[----:B------:R-:W-:Y:S01]  /*10c0*/  STG.E desc[UR4][R12.64+0x14], R15 ;  /* 0x0000140f0c007986 */ /* 0x000fe2000c101904 */
[----:B------:R-:W-:Y:S05]  /*10d0*/  EXIT ;  /* 0x000000000000794d */ /* 0x000fea0003800000 */
        .weak           $__internal_2_$__cuda_sm20_sqrt_rn_f32_slowpath
        .type           $__internal_2_$__cuda_sm20_sqrt_rn_f32_slowpath,@function
        .size           $__internal_2_$__cuda_sm20_sqrt_rn_f32_slowpath,($__internal_3_$__cuda_sm3x_div_rn_noftz_f32_slowpath - $__internal_2_$__cuda_sm20_sqrt_rn_f32_slowpath)
$__internal_2_$__cuda_sm20_sqrt_rn_f32_slowpath:
[----:B------:R-:W-:-:S13]  /*10e0*/  LOP3.LUT P0, RZ, R4, 0x7fffffff, RZ, 0xc0, !PT ;  /* 0x7fffffff04ff7812 */ /* 0x000fda000780c0ff */
[----:B------:R-:W-:Y:S01]  /*10f0*/  @!P0 MOV R5, R4 ;  /* 0x0000000400058202 */ /* 0x000fe20000000f00 */
        /* <DEDUP_REMOVED lines=12> */
[----:B------:R-:W-:Y:S02]  /*11c0*/  @!P0 MOV R5, R4 ;  /* 0x0000000400058202 */ /* 0x000fe40000000f00 */
[----:B------:R-:W-:-:S04]  /*11d0*/  @P0 FADD.FTZ R8, -R7, -RZ ;  /* 0x800000ff07080221 */ /* 0x000fc80000010100 */
[----:B------:R-:W-:-:S04]  /*11e0*/  @P0 FFMA R8, R7, R8, R6 ;  /* 0x0000000807080223 */ /* 0x000fc80000000006 */
[----:B------:R-:W-:-:S04]  /*11f0*/  @P0 FFMA R8, R8, R9, R7 ;  /* 0x0000000908080223 */ /* 0x000fc80000000007 */
[----:B------:R-:W-:-:S07]  /*1200*/  @P0 FMUL.FTZ R5, R8, 2.3283064365386962891e-10 ;  /* 0x2f80000008050820 */ /* 0x000fce0000410000 */
.L_x_39:
[----:B------:R-:W-:Y:S01]  /*1210*/  MOV R6, R5 ;  /* 0x0000000500067202 */ /* 0x000fe20000000f00 */
[----:B------:R-:W-:Y:S01]  /*1220*/  HFMA2 R5, -RZ, RZ, 0, 0 ;  /* 0x00000000ff057431 */ /* 0x000fe200000001ff */
[----:B------:R-:W-:-:S04]  /*1230*/  MOV R4, R18 ;  /* 0x0000001200047202 */ /* 0x000fc80000000f00 */
[----:B------:R-:W-:Y:S05]  /*1240*/  RET.REL.NODEC R4 `(_Z21applyWindForce_KernelP6float3S0_iiS_) ;  /* 0xffffffec046c7950 */ /* 0x000fea0003c3ffff */
        .weak           $__internal_3_$__cuda_sm3x_div_rn_noftz_f32_slowpath
        .type           $__internal_3_$__cuda_sm3x_div_rn_noftz_f32_slowpath,@function
        .size           $__internal_3_$__cuda_sm3x_div_rn_noftz_f32_slowpath,(.L_x_56 - $__internal_3_$__cuda_sm3x_div_rn_noftz_f32_slowpath)
$__internal_3_$__cuda_sm3x_div_rn_noftz_f32_slowpath:
[----:B------:R-:W-:Y:S01]  /*1250*/  SHF.R.U32.HI R5, RZ, 0x17, R19 ;  /* 0x00000017ff057819 */ /* 0x000fe20000011613 */
[----:B------:R-:W-:Y:S01]  /*1260*/  BSSY.RECONVERGENT B1, `(.L_x_40) ;  /* 0x0000062000017945 */ /* 0x000fe20003800200 */
[----:B------:R-:W-:Y:S02]  /*1270*/  SHF.R.U32.HI R8, RZ, 0x17, R4 ;  /* 0x00000017ff087819 */ /* 0x000fe40000011604 */
[----:B------:R-:W-:Y:S02]  /*1280*/  LOP3.LUT R5, R5, 0xff, RZ, 0xc0, !PT ;  /* 0x000000ff05057812 */ /* 0x000fe400078ec0ff */
[----:B------:R-:W-:Y:S02]  /*1290*/  LOP3.LUT R8, R8, 0xff, RZ, 0xc0, !PT ;  /* 0x000000ff08087812 */ /* 0x000fe400078ec0ff */
[----:B------:R-:W-:Y:S02]  /*12a0*/  IADD3 R9, PT, PT, R5, -0x1, RZ ;  /* 0xffffffff05097810 */ /* 0x000fe40007ffe0ff */
[----:B------:R-:W-:-:S02]  /*12b0*/  IADD3 R18, PT, PT, R8, -0x1, RZ ;  /* 0xffffffff08127810 */ /* 0x000fc40007ffe0ff */
[----:B------:R-:W-:-:S04]  /*12c0*/  ISETP.GT.U32.AND P0, PT, R9, 0xfd, PT ;  /* 0x000000fd0900780c */ /* 0x000fc80003f04070 */
[----:B------:R-:W-:-:S13]  /*12d0*/  ISETP.GT.U32.OR P0, PT, R18, 0xfd, P0 ;  /* 0x000000fd1200780c */ /* 0x000fda0000704470 */
[----:B------:R-:W-:Y:S01]  /*12e0*/  @!P0 MOV R7, RZ ;  /* 0x000000ff00078202 */ /* 0x000fe20000000f00 */
        /* <DEDUP_REMOVED lines=20> */
[----:B------:R-:W-:Y:S01]  /*1430*/  @!P0 FFMA R4, R4, 1.84467440737095516160e+19, RZ ;  /* 0x5f80000004048823 */ /* 0x000fe200000000ff */
[----:B------:R-:W-:Y:S01]  /*1440*/  @!P0 MOV R7, 0xffffffc0 ;  /* 0xffffffc000078802 */ /* 0x000fe20000000f00 */
[----:B------:R-:W-:-:S03]  /*1450*/  @!P1 FFMA R19, R19, 1.84467440737095516160e+19, RZ ;  /* 0x5f80000013139823 */ /* 0x000fc600000000ff */
[----:B------:R-:W-:-:S07]  /*1460*/  @!P1 IADD3 R7, PT, PT, R7, 0x40, RZ ;  /* 0x0000004007079810 */ /* 0x000fce0007ffe0ff */
.L_x_41:
[----:B------:R-:W-:Y:S01]  /*1470*/  LEA R18, R5, 0xc0800000, 0x17 ;  /* 0xc080000005127811 */ /* 0x000fe200078eb8ff */
[----:B------:R-:W-:Y:S01]  /*1480*/  BSSY.RECONVERGENT B2, `(.L_x_46) ;  /* 0x0000036000027945 */ /* 0x000fe20003800200 */
[----:B------:R-:W-:Y:S02]  /*1490*/  IADD3 R8, PT, PT, R8, -0x7f, RZ ;  /* 0xffffff8108087810 */ /* 0x000fe40007ffe0ff */
[----:B------:R-:W-:-:S03]  /*14a0*/  IADD3 R23, PT, PT, -R18, R19, RZ ;  /* 0x0000001312177210 */ /* 0x000fc60007ffe1ff */
[C---:B------:R-:W-:Y:S01]  /*14b0*/  IMAD R4, R8.reuse, -0x800000, R4 ;  /* 0xff80000008047824 */ /* 0x040fe200078e0204 */
[----:B------:R-:W0:Y:S01]  /*14c0*/  MUFU.RCP R18, R23 ;  /* 0x0000001700127308 */ /* 0x000e220000001000 */
[----:B------:R-:W-:Y:S01]  /*14d0*/  FADD.FTZ R9, -R23, -RZ ;  /* 0x800000ff17097221 */ /* 0x000fe20000010100 */
[----:B------:R-:W-:-:S04]  /*14e0*/  IADD3 R8, PT, PT, R8, 0x7f, -R5 ;  /* 0x0000007f08087810 */ /* 0x000fc80007ffe805 */
[----:B------:R-:W-:Y:S01]  /*14f0*/  IADD3 R7, PT, PT, R8, R7, RZ ;  /* 0x0000000708077210 */ /* 0x000fe20007ffe0ff */
        /* <DEDUP_REMOVED lines=9> */
[----:B------:R-:W-:-:S04]  /*1590*/  IADD3 R5, PT, PT, R8, R7, RZ ;  /* 0x0000000708057210 */ /* 0x000fc80007ffe0ff */
[----:B------:R-:W-:-:S04]  /*15a0*/  IADD3 R8, PT, PT, R5, -0x1, RZ ;  /* 0xffffffff05087810 */ /* 0x000fc80007ffe0ff */
        /* <DEDUP_REMOVED lines=11> */
[CCC-:B------:R-:W-:Y:S01]  /*1660*/  FFMA.RP R8, R19.reuse, R9.reuse, R22.reuse ;  /* 0x0000000913087223 */ /* 0x1c0fe20000008016 */
[----:B------:R-:W-:Y:S01]  /*1670*/  FFMA.RM R9, R19, R9, R22 ;  /* 0x0000000913097223 */ /* 0x000fe20000004016 */
[----:B------:R-:W-:Y:S02]  /*1680*/  ISETP.NE.AND P2, PT, R5, RZ, PT ;  /* 0x000000ff0500720c */ /* 0x000fe40003f45270 */
[----:B------:R-:W-:Y:S02]  /*1690*/  LOP3.LUT R7, R7, 0x7fffff, RZ, 0xc0, !PT ;  /* 0x007fffff07077812 */ /* 0x000fe400078ec0ff */
[----:B------:R-:W-:Y:S02]  /*16a0*/  ISETP.NE.AND P1, PT, R5, RZ, PT ;  /* 0x000000ff0500720c */ /* 0x000fe40003f25270 */
[----:B------:R-:W-:-:S02]  /*16b0*/  LOP3.LUT R7, R7, 0x800000, RZ, 0xfc, !PT ;  /* 0x0080000007077812 */ /* 0x000fc400078efcff */
[----:B------:R-:W-:Y:S02]  /*16c0*/  IADD3 R5, PT, PT, -R5, RZ, RZ ;  /* 0x000000ff05057210 */ /* 0x000fe40007ffe1ff */
[----:B------:R-:W-:Y:S02]  /*16d0*/  SHF.L.U32 R18, R7, R18, RZ ;  /* 0x0000001207127219 */ /* 0x000fe400000006ff */
[----:B------:R-:W-:Y:S02]  /*16e0*/  FSETP.NEU.FTZ.AND P0, PT, R8, R9, PT ;  /* 0x000000090800720b */ /* 0x000fe40003f1d000 */
[----:B------:R-:W-:Y:S02]  /*16f0*/  SEL R8, R5, RZ, P2 ;  /* 0x000000ff05087207 */ /* 0x000fe40001000000 */
[----:B------:R-:W-:Y:S02]  /*1700*/  ISETP.NE.AND P1, PT, R18, RZ, P1 ;  /* 0x000000ff1200720c */ /* 0x000fe40000f25270 */
[----:B------:R-:W-:-:S02]  /*1710*/  SHF.R.U32.HI R8, RZ, R8, R7 ;  /* 0x00000008ff087219 */ /* 0x000fc40000011607 */
[----:B------:R-:W-:Y:S02]  /*1720*/  PLOP3.LUT P0, PT, P0, P1, PT, 0xf8, 0x8f ;  /* 0x00000000008f781c */ /* 0x000fe40000703f70 */
[----:B------:R-:W-:Y:S02]  /*1730*/  SHF.R.U32.HI R18, RZ, 0x1, R8 ;  /* 0x00000001ff127819 */ /* 0x000fe40000011608 */
[----:B------:R-:W-:-:S04]  /*1740*/  SEL R5, RZ, 0x1, !P0 ;  /* 0x00000001ff057807 */ /* 0x000fc80004000000 */
[----:B------:R-:W-:-:S04]  /*1750*/  LOP3.LUT R5, R5, 0x1, R18, 0xf8, !PT ;  /* 0x0000000105057812 */ /* 0x000fc800078ef812 */
[----:B------:R-:W-:-:S04]  /*1760*/  LOP3.LUT R5, R5, R8, RZ, 0xc0, !PT ;  /* 0x0000000805057212 */ /* 0x000fc800078ec0ff */
[----:B------:R-:W-:-:S04]  /*1770*/  IADD3 R5, PT, PT, R18, R5, RZ ;  /* 0x0000000512057210 */ /* 0x000fc80007ffe0ff */
[----:B------:R-:W-:Y:S01]  /*1780*/  LOP3.LUT R4, R5, R4, RZ, 0xfc, !PT ;  /* 0x0000000405047212 */ /* 0x000fe200078efcff */
[----:B------:R-:W-:Y:S06]  /*1790*/  BRA `(.L_x_49) ;  /* 0x0000000000107947 */ /* 0x000fec0003800000 */
.L_x_48:
[----:B------:R-:W-:-:S04]  /*17a0*/  LOP3.LUT R4, R4, 0x80000000, RZ, 0xc0, !PT ;  /* 0x8000000004047812 */ /* 0x000fc800078ec0ff */
[----:B------:R-:W-:Y:S01]  /*17b0*/  LOP3.LUT R4, R4, 0x7f800000, RZ, 0xfc, !PT ;  /* 0x7f80000004047812 */ /* 0x000fe200078efcff */
[----:B------:R-:W-:Y:S06]  /*17c0*/  BRA `(.L_x_49) ;  /* 0x0000000000047947 */ /* 0x000fec0003800000 */
.L_x_47:
[----:B------:R-:W-:-:S07]  /*17d0*/  LEA R4, R7, R4, 0x17 ;  /* 0x0000000407047211 */ /* 0x000fce00078eb8ff */
.L_x_49:
[----:B------:R-:W-:Y:S05]  /*17e0*/  BSYNC.RECONVERGENT B2 ;  /* 0x0000000000027941 */ /* 0x000fea0003800200 */
.L_x_46:
[----:B------:R-:W-:Y:S05]  /*17f0*/  BRA `(.L_x_50) ;  /* 0x0000000000207947 */ /* 0x000fea0003800000 */
.L_x_45:
[----:B------:R-:W-:-:S04]  /*1800*/  LOP3.LUT R4, R19, 0x80000000, R4, 0x48, !PT ;  /* 0x8000000013047812 */ /* 0x000fc800078e4804 */
[----:B------:R-:W-:Y:S01]  /*1810*/  LOP3.LUT R4, R4, 0x7f800000, RZ, 0xfc, !PT ;  /* 0x7f80000004047812 */ /* 0x000fe200078efcff */
[----:B------:R-:W-:Y:S06]  /*1820*/  BRA `(.L_x_50) ;  /* 0x0000000000147947 */ /* 0x000fec0003800000 */
.L_x_44:
[----:B------:R-:W-:Y:S01]  /*1830*/  LOP3.LUT R4, R19, 0x80000000, R4, 0x48, !PT ;  /* 0x8000000013047812 */ /* 0x000fe200078e4804 */
[----:B------:R-:W-:Y:S06]  /*1840*/  BRA `(.L_x_50) ;  /* 0x00000000000c7947 */ /* 0x000fec0003800000 */
.L_x_43:
[----:B------:R-:W0:Y:S01]  /*1850*/  MUFU.RSQ R4, -QNAN ;  /* 0xffc0000000047908 */ /* 0x000e220000001400 */
[----:B------:R-:W-:Y:S05]  /*1860*/  BRA `(.L_x_50) ;  /* 0x0000000000047947 */ /* 0x000fea0003800000 */
.L_x_42:
[----:B------:R-:W-:-:S07]  /*1870*/  FADD.FTZ R4, R4, R19 ;  /* 0x0000001304047221 */ /* 0x000fce0000010000 */
.L_x_50:
[----:B------:R-:W-:Y:S05]  /*1880*/  BSYNC.RECONVERGENT B1 ;  /* 0x0000000000017941 */ /* 0x000fea0003800200 */
.L_x_40:
[----:B------:R-:W-:-:S04]  /*1890*/  HFMA2 R7, -RZ, RZ, 0, 0 ;  /* 0x00000000ff077431 */ /* 0x000fc800000001ff */
[----:B0-----:R-:W-:Y:S05]  /*18a0*/  RET.REL.NODEC R6 `(_Z21applyWindForce_KernelP6float3S0_iiS_) ;  /* 0xffffffe406d47950 */ /* 0x001fea0003c3ffff */
.L_x_51:
        /* <DEDUP_REMOVED lines=13> */
.L_x_56:


//--------------------- .text._Z15addforce_KernelP6float3S_ --------------------------
	.section	.text._Z15addforce_KernelP6float3S_,"ax",@progbits
	.align	128
        .global         _Z15addforce_KernelP6float3S_
        .type           _Z15addforce_KernelP6float3S_,@function
        .size           _Z15addforce_KernelP6float3S_,(.L_x_62 - _Z15addforce_KernelP6float3S_)
        .other          _Z15addforce_KernelP6float3S_,@"STO_CUDA_ENTRY STV_DEFAULT"
_Z15addforce_KernelP6float3S_:
.text._Z15addforce_KernelP6float3S_:
[----:B------:R-:W-:Y:S01]  /*0000*/  LDC R1, c[0x0][0x37c] ;  /* 0x0000df00ff017b82 */ /* 0x000fe20000000800 */
[----:B------:R-:W0:Y:S07]  /*0010*/  S2R R0, SR_TID.X ;  /* 0x0000000000007919 */ /* 0x000e2e0000002100 */
[----:B------:R-:W0:Y:S01]  /*0020*/  S2UR UR6, SR_CTAID.X ;  /* 0x00000000000679c3 */ /* 0x000e220000002500 */
[----:B------:R-:W1:Y:S07]  /*0030*/  LDCU.64 UR4, c[0x0][0x358] ;  /* 0x00006b00ff0477ac */ /* 0x000e6e0008000a00 */
[----:B------:R-:W0:Y:S08]  /*0040*/  LDC R5, c[0x0][0x360] ;  /* 0x0000d800ff057b82 */ /* 0x000e300000000800 */
[----:B------:R-:W2:Y:S08]  /*0050*/  LDC.64 R2, c[0x0][0x380] ;  /* 0x0000e000ff027b82 */ /* 0x000eb00000000a00 */
[----:B------:R-:W1:Y:S08]  /*0060*/  LDC.64 R6, c[0x0][0x388] ;  /* 0x0000e200ff067b82 */ /* 0x000e700000000a00 */
[----:B------:R-:W3:Y:S01]  /*0070*/  LDC R9, c[0x0][0x390] ;  /* 0x0000e400ff097b82 */ /* 0x000ee20000000800 */
[----:B0-----:R-:W-:-:S04]  /*0080*/  IMAD R5, R5, UR6, R0 ;  /* 0x0000000605057c24 */ /* 0x001fc8000f8e0200 */
[----:B--2---:R-:W-:-:S05]  /*0090*/  IMAD.WIDE R2, R5, 0xc, R2 ;  /* 0x0000000c05027825 */ /* 0x004fca00078e0202 */
[----:B-1----:R-:W-:Y:S04]  /*00a0*/  STG.E desc[UR4][R2.64], R6 ;  /* 0x0000000602007986 */ /* 0x002fe8000c101904 */
[----:B------:R-:W-:Y:S04]  /*00b0*/  STG.E desc[UR4][R2.64+0x4], R7 ;  /* 0x0000040702007986 */ /* 0x000fe8000c101904 */
[----:B---3--:R-:W-:Y:S01]  /*00c0*/  STG.E desc[UR4][R2.64+0x8], R9 ;  /* 0x0000080902007986 */ /* 0x008fe2000c101904 */
[----:B------:R-:W-:Y:S05]  /*00d0*/  EXIT ;  /* 0x000000000000794d */ /* 0x000fea0003800000 */
.L_x_52:
        /* <DEDUP_REMOVED lines=10> */
.L_x_62:


//--------------------- .nv.shared.reserved.0     --------------------------
	.section	.nv.shared.reserved.0,"aw",@nobits
	.weak		__nv_reservedSMEM_offset_0_alias
	.size		__nv_reservedSMEM_offset_0_alias, 0, 64
	.other		__nv_reservedSMEM_offset_0_alias,@"STO_CUDA_RESERVED_SHARED STV_DEFAULT"
__nv_reservedSMEM_offset_0_alias:
	.zero		0
	.zero		64


//--------------------- .nv.global                --------------------------
	.section	.nv.global,"aw",@nobits
	.align	4
.nv.global:
	.type		GPUcrossProduct,@object
	.size		GPUcrossProduct,(.L_0 - GPUcrossProduct)
GPUcrossProduct:
	.zero		12
.L_0:


//--------------------- .nv.constant0._Z13render_KernelP6float3S0_S0_S0_ii --------------------------
	.section	.nv.constant0._Z13render_KernelP6float3S0_S0_S0_ii,"a",@progbits
	.sectionflags	@""
	.align	4
.nv.constant0._Z13render_KernelP6float3S0_S0_S0_ii:
	.zero		936


//--------------------- .nv.constant0._Z22calculateNormal_KernelP6float3S0_ii --------------------------
	.section	.nv.constant0._Z22calculateNormal_KernelP6float3S0_ii,"a",@progbits
	.sectionflags	@""
	.align	4
.nv.constant0._Z22calculateNormal_KernelP6float3S0_ii:
	.zero		920


//--------------------- .nv.constant0._Z27timeStepDisplacement_KernelP6float3S0_PbfS0_ii --------------------------
	.section	.nv.constant0._Z27timeStepDisplacement_KernelP6float3S0_PbfS0_ii,"a",@progbits
	.sectionflags	@""
	.align	4
.nv.constant0._Z27timeStepDisplacement_KernelP6float3S0_PbfS0_ii:
	.zero		944


//--------------------- .nv.constant0._Z15timeStep_KernelP6float3P4int2PfPbi --------------------------
	.section	.nv.constant0._Z15timeStep_KernelP6float3P4int2PfPbi,"a",@progbits
	.sectionflags	@""
	.align	4
.nv.constant0._Z15timeStep_KernelP6float3P4int2PfPbi:
	.zero		932


//--------------------- .nv.constant0._Z21applyWindForce_KernelP6float3S0_iiS_ --------------------------
	.section	.nv.constant0._Z21applyWindForce_KernelP6float3S0_iiS_,"a",@progbits
	.sectionflags	@""
	.align	4
.nv.constant0._Z21applyWindForce_KernelP6float3S0_iiS_:
	.zero		932


//--------------------- .nv.constant0._Z15addforce_KernelP6float3S_ --------------------------
	.section	.nv.constant0._Z15addforce_KernelP6float3S_,"a",@progbits
	.sectionflags	@""
	.align	4
.nv.constant0._Z15addforce_KernelP6float3S_:
	.zero		916


//--------------------- SYMBOLS --------------------------

	.type		.nv.reservedSmem.offset0,@object
	.size		.nv.reservedSmem.offset0,0x4
